// auto-generated by cutlass_sweep.fmha — config: {"arch": "sm_90", "direction": "fwd", "dtype": "bf16", "head_dim": 256, "mask": "residual", "schedule": "cooperative", "tile_kv": 128, "tile_q": 128}
#include "cutlass/cutlass.h"
#include "cute/tensor.hpp"
#include "cutlass/device_kernel.h"
#include "cutlass/kernel_hardware_info.h"
#include "88_hopper_fmha/collective/fmha_fusion.hpp"
#include "88_hopper_fmha/kernel/fmha_kernel_builder.hpp"

using namespace cute;
using Element = cutlass::bfloat16_t;
using TileShape = Shape<_128, _128, _256>;
using StrideQ = cute::tuple<int, _1, cute::tuple<int, int>>;
using StrideK = cute::tuple<int, _1, cute::tuple<int, int>>;
using StrideV = cute::tuple<int, cute::_1, cute::tuple<int, int>>;

using Kernel = typename cutlass::fmha::kernel::FmhaBuilder<
    Element, float, float,
    TileShape, StrideQ, StrideK, StrideV,
    cutlass::fmha::collective::ResidualFusion,
    cutlass::gemm::KernelTmaWarpSpecializedCooperative
  >::Kernel;

auto* _anchor = &cutlass::device_kernel<Kernel>;


// ===== COMPILED SASS (sm_90a) =====

	.target	sm_90a

	.elftype	@"ET_EXEC"


//--------------------- .note.nv.tkinfo           --------------------------
	.section	.note.nv.tkinfo,"",@"SHT_NOTE"
	.sectionflags	@"SHF_NOTE_NV_TKINFO"
	.tkinfo
        /*0018*/ 	.word	0x00000002
        /*0030*/ 	.string	""
        /*0030*/ 	.string	"ptxas"
        /*0030*/ 	.string	"Cuda compilation tools, release 13.0, V13.0.88"
        /*0030*/ 	.string	"Build cuda_13.0.r13.0/compiler.36424714_0"
        /*0030*/ 	.string	"-arch sm_90a -m 64 "



//--------------------- .note.nv.cuinfo           --------------------------
	.section	.note.nv.cuinfo,"",@"SHT_NOTE"
	.sectionflags	@"SHF_NOTE_NV_CUINFO"
        /*0018*/ 	.short	0x0002
        /*001a*/ 	.short	0x005a
        /*001c*/ 	.short	0x0082
	.zero		2


//--------------------- .nv.info                  --------------------------
	.section	.nv.info,"",@"SHT_CUDA_INFO"
	.align	4


	//----- nvinfo : EIATTR_REGCOUNT
	.align		4
        /*0000*/ 	.byte	0x04, 0x2f
        /*0002*/ 	.short	(.L_16 - .L_15)
	.align		4
.L_15:
        /*0004*/ 	.word	index@(_ZN7cutlass13device_kernelINS_4fmha6kernel28FmhaKernelTmaWarpSpecializedINS1_10collective30FmhaMainloopTmaWarpSpecializedINS_10bfloat16_tEffN4cute5tupleIJNS7_1CILi128EEESA_NS9_ILi256EEEEEENS8_IJiNS9_ILi1EEENS8_IJiiEEEEEESF_SF_NS4_14ResidualFusionEJEEENS4_15FmhaFwdEpilogueIS6_fNS8_IJNS9_ILi64EEESB_SA_EEEEENS2_23IndividualTileSchedulerEJEEEEEvNT_6ParamsE)
        /*0008*/ 	.word	0x000000a8


	//----- nvinfo : EIATTR_FRAME_SIZE
	.align		4
.L_16:
        /*000c*/ 	.byte	0x04, 0x11
        /*000e*/ 	.short	(.L_18 - .L_17)
	.align		4
.L_17:
        /*0010*/ 	.word	index@($__internal_0_$__cuda_sm20_rcp_rn_f32_slowpath)
        /*0014*/ 	.word	0x00000000


	//----- nvinfo : EIATTR_FRAME_SIZE
	.align		4
.L_18:
        /*0018*/ 	.byte	0x04, 0x11
        /*001a*/ 	.short	(.L_20 - .L_19)
	.align		4
.L_19:
        /*001c*/ 	.word	index@(_ZN7cutlass13device_kernelINS_4fmha6kernel28FmhaKernelTmaWarpSpecializedINS1_10collective30FmhaMainloopTmaWarpSpecializedINS_10bfloat16_tEffN4cute5tupleIJNS7_1CILi128EEESA_NS9_ILi256EEEEEENS8_IJiNS9_ILi1EEENS8_IJiiEEEEEESF_SF_NS4_14ResidualFusionEJEEENS4_15FmhaFwdEpilogueIS6_fNS8_IJNS9_ILi64EEESB_SA_EEEEENS2_23IndividualTileSchedulerEJEEEEEvNT_6ParamsE)
        /*0020*/ 	.word	0x00000000


	//----- nvinfo : EIATTR_MIN_STACK_SIZE
	.align		4
.L_20:
        /*0024*/ 	.byte	0x04, 0x12
        /*0026*/ 	.short	(.L_22 - .L_21)
	.align		4
.L_21:
        /*0028*/ 	.word	index@(_ZN7cutlass13device_kernelINS_4fmha6kernel28FmhaKernelTmaWarpSpecializedINS1_10collective30FmhaMainloopTmaWarpSpecializedINS_10bfloat16_tEffN4cute5tupleIJNS7_1CILi128EEESA_NS9_ILi256EEEEEENS8_IJiNS9_ILi1EEENS8_IJiiEEEEEESF_SF_NS4_14ResidualFusionEJEEENS4_15FmhaFwdEpilogueIS6_fNS8_IJNS9_ILi64EEESB_SA_EEEEENS2_23IndividualTileSchedulerEJEEEEEvNT_6ParamsE)
        /*002c*/ 	.word	0x00000000
.L_22:


//--------------------- .nv.compat                --------------------------
	.section	.nv.compat,"",@"SHT_CUDA_COMPAT_INFO"
	.align	4
        /*0000*/ 	.byte	0x02, 0x09, 0x01, 0x00, 0x02, 0x02, 0x04, 0x00, 0x02, 0x05, 0x05, 0x00, 0x03, 0x07, 0x01, 0x01
        /*0010*/ 	.byte	0x02, 0x03, 0x01, 0x00, 0x02, 0x06, 0x01, 0x00, 0x04, 0x0b, 0x08, 0x00, 0x00, 0x00, 0x00, 0x00
        /*0020*/ 	.byte	0x00, 0x00, 0x00, 0x00


//--------------------- .nv.info._ZN7cutlass13device_kernelINS_4fmha6kernel28FmhaKernelTmaWarpSpecializedINS1_10collective30FmhaMainloopTmaWarpSpecializedINS_10bfloat16_tEffN4cute5tupleIJNS7_1CILi128EEESA_NS9_ILi256EEEEEENS8_IJiNS9_ILi1EEENS8_IJiiEEEEEESF_SF_NS4_14ResidualFusionEJEEENS4_15FmhaFwdEpilogueIS6_fNS8_IJNS9_ILi64EEESB_SA_EEEEENS2_23IndividualTileSchedulerEJEEEEEvNT_6ParamsE --------------------------
	.section	.nv.info._ZN7cutlass13device_kernelINS_4fmha6kernel28FmhaKernelTmaWarpSpecializedINS1_10collective30FmhaMainloopTmaWarpSpecializedINS_10bfloat16_tEffN4cute5tupleIJNS7_1CILi128EEESA_NS9_ILi256EEEEEENS8_IJiNS9_ILi1EEENS8_IJiiEEEEEESF_SF_NS4_14ResidualFusionEJEEENS4_15FmhaFwdEpilogueIS6_fNS8_IJNS9_ILi64EEESB_SA_EEEEENS2_23IndividualTileSchedulerEJEEEEEvNT_6ParamsE,"",@"SHT_CUDA_INFO"
	.sectionflags	@""
	.align	4


	//----- nvinfo : EIATTR_CUDA_API_VERSION
	.align		4
        /*0000*/ 	.byte	0x04, 0x37
        /*0002*/ 	.short	(.L_24 - .L_23)
.L_23:
        /*0004*/ 	.word	0x00000082


	//----- nvinfo : EIATTR_KPARAM_INFO
	.align		4
.L_24:
        /*0008*/ 	.byte	0x04, 0x17
        /*000a*/ 	.short	(.L_26 - .L_25)
.L_25:
        /*000c*/ 	.word	0x00000000
        /*0010*/ 	.short	0x0000
        /*0012*/ 	.short	0x0070
        /*0014*/ 	.byte	0x00, 0xf0, 0x01, 0x20


	//----- nvinfo : EIATTR_SPARSE_MMA_MASK
	.align		4
.L_26:
        /*0018*/ 	.byte	0x03, 0x50
        /*001a*/ 	.short	0x0000


	//----- nvinfo : EIATTR_MAXREG_COUNT
	.align		4
        /*001c*/ 	.byte	0x03, 0x1b
        /*001e*/ 	.short	0x00a8


	//----- nvinfo : EIATTR_NUM_BARRIERS
	.align		4
        /*0020*/ 	.byte	0x02, 0x4c
        /*0022*/ 	.byte	0x02
	.zero		1


	//----- nvinfo : EIATTR_EXTERNS
	.align		4
        /*0024*/ 	.byte	0x04, 0x0f
        /*0026*/ 	.short	(.L_28 - .L_27)


	//   ....[0]....
	.align		4
.L_27:
        /*0028*/ 	.word	index@(__assertfail)


	//----- nvinfo : EIATTR_MERCURY_ISA_VERSION
	.align		4
.L_28:
        /*002c*/ 	.byte	0x03, 0x5f
        /*002e*/ 	.short	0x0101


	//----- nvinfo : EIATTR_INT_WARP_WIDE_INSTR_OFFSETS
	.align		4
        /*0030*/ 	.byte	0x04, 0x31
        /*0032*/ 	.short	(.L_30 - .L_29)


	//   ....[0]....
.L_29:
        /*0034*/ 	.word	0x00000700


	//   ....[1]....
        /*0038*/ 	.word	0x00000710


	//   ....[2]....
        /*003c*/ 	.word	0x00000720


	//   ....[3]....
        /*0040*/ 	.word	0x00000730


	//   ....[4]....
        /*0044*/ 	.word	0x000007a0


	//----- nvinfo : EIATTR_COOP_GROUP_MASK_REGIDS
	.align		4
.L_30:
        /*0048*/ 	.byte	0x04, 0x29
        /*004a*/ 	.short	(.L_32 - .L_31)


	//   ....[0]....
.L_31:
        /*004c*/ 	.word	0xffffffff


	//   ....[1]....
        /*0050*/ 	.word	0xffffffff


	//   ....[2]....
        /*0054*/ 	.word	0xffffffff


	//   ....[3]....
        /*0058*/ 	.word	0xffffffff


	//   ....[4]....
        /*005c*/ 	.word	0xffffffff


	//   ....[5]....
        /*0060*/ 	.word	0xffffffff


	//   ....[6]....
        /*0064*/ 	.word	0xffffffff


	//   ....[7]....
        /*0068*/ 	.word	0xffffffff


	//   ....[8]....
        /*006c*/ 	.word	0xffffffff


	//   ....[9]....
        /*0070*/ 	.word	0xffffffff


	//   ....[10]....
        /*0074*/ 	.word	0xffffffff


	//   ....[11]....
        /*0078*/ 	.word	0xffffffff


	//   ....[12]....
        /*007c*/ 	.word	0xffffffff


	//   ....[13]....
        /*0080*/ 	.word	0xffffffff


	//   ....[14]....
        /*0084*/ 	.word	0xffffffff


	//   ....[15]....
        /*0088*/ 	.word	0xffffffff


	//   ....[16]....
        /*008c*/ 	.word	0xffffffff


	//   ....[17]....
        /*0090*/ 	.word	0xffffffff


	//   ....[18]....
        /*0094*/ 	.word	0xffffffff


	//   ....[19]....
        /*0098*/ 	.word	0xffffffff


	//   ....[20]....
        /*009c*/ 	.word	0xffffffff


	//   ....[21]....
        /*00a0*/ 	.word	0xffffffff


	//----- nvinfo : EIATTR_COOP_GROUP_INSTR_OFFSETS
	.align		4
.L_32:
        /*00a4*/ 	.byte	0x04, 0x28
        /*00a6*/ 	.short	(.L_34 - .L_33)


	//   ....[0]....
.L_33:
        /*00a8*/ 	.word	0x00000050


	//   ....[1]....
        /*00ac*/ 	.word	0x00000080


	//   ....[2]....
        /*00b0*/ 	.word	0x000001b0


	//   ....[3]....
        /*00b4*/ 	.word	0x00000380


	//   ....[4]....
        /*00b8*/ 	.word	0x00000540


	//   ....[5]....
        /*00bc*/ 	.word	0x000006a0


	//   ....[6]....
        /*00c0*/ 	.word	0x00002780


	//   ....[7]....
        /*00c4*/ 	.word	0x00002860


	//   ....[8]....
        /*00c8*/ 	.word	0x00002870


	//   ....[9]....
        /*00cc*/ 	.word	0x000028b0


	//   ....[10]....
        /*00d0*/ 	.word	0x00005640


	//   ....[11]....
        /*00d4*/ 	.word	0x00005660


	//   ....[12]....
        /*00d8*/ 	.word	0x00005f70


	//   ....[13]....
        /*00dc*/ 	.word	0x000060c0


	//   ....[14]....
        /*00e0*/ 	.word	0x00009260


	//   ....[15]....
        /*00e4*/ 	.word	0x000092d0


	//   ....[16]....
        /*00e8*/ 	.word	0x00009c50


	//   ....[17]....
        /*00ec*/ 	.word	0x00009d90


	//   ....[18]....
        /*00f0*/ 	.word	0x0000be60


	//   ....[19]....
        /*00f4*/ 	.word	0x0000be90


	//   ....[20]....
        /*00f8*/ 	.word	0x0000bee0


	//   ....[21]....
        /*00fc*/ 	.word	0x0000bf00


	//----- nvinfo : EIATTR_REG_RECONFIG
	.align		4
.L_34:
        /*0100*/ 	.byte	0x01, 0x54
	.zero		2


	//----- nvinfo : EIATTR_SYSCALL_OFFSETS
	.align		4
        /*0104*/ 	.byte	0x04, 0x46
        /*0106*/ 	.short	(.L_36 - .L_35)


	//   ....[0]....
.L_35:
        /*0108*/ 	.word	0x0000ced0


	//   ....[1]....
        /*010c*/ 	.word	0x0000d040


	//----- nvinfo : EIATTR_MBARRIER_INSTR_OFFSETS
	.align		4
.L_36:
        /*0110*/ 	.byte	0x04, 0x39
        /*0112*/ 	.short	(.L_38 - .L_37)


	//   ....[0]....
.L_37:
        /*0114*/ 	.word	0x00000330
        /*0118*/ 	.word	0x000000ff
        /*011c*/ 	.word	0x00060050
        /*0120*/ 	.short	0x0100
        /*0122*/ 	.byte	0x09
	.zero		1


	//   ....[1]....
        /*0124*/ 	.word	0x00000340
        /*0128*/ 	.word	0x000000ff
        /*012c*/ 	.word	0x00060060
        /*0130*/ 	.short	0x0100
        /*0132*/ 	.byte	0x09
	.zero		1


	//   ....[2]....
        /*0134*/ 	.word	0x00000350
        /*0138*/ 	.word	0x000000ff
        /*013c*/ 	.word	0x00060058
        /*0140*/ 	.short	0x0100
        /*0142*/ 	.byte	0x09
	.zero		1


	//   ....[3]....
        /*0144*/ 	.word	0x00000360
        /*0148*/ 	.word	0x000000ff
        /*014c*/ 	.word	0x00060068
        /*0150*/ 	.short	0x0100
        /*0152*/ 	.byte	0x09
	.zero		1


	//   ....[4]....
        /*0154*/ 	.word	0x00000490
        /*0158*/ 	.word	0x000000ff
        /*015c*/ 	.word	0x00060000
        /*0160*/ 	.short	0x0100
        /*0162*/ 	.byte	0x09
	.zero		1


	//   ....[5]....
        /*0164*/ 	.word	0x000004a0
        /*0168*/ 	.word	0x000000ff
        /*016c*/ 	.word	0x00060028
        /*0170*/ 	.short	0x0100
        /*0172*/ 	.byte	0x09
	.zero		1


	//   ....[6]....
        /*0174*/ 	.word	0x000004b0
        /*0178*/ 	.word	0x000000ff
        /*017c*/ 	.word	0x00060008
        /*0180*/ 	.short	0x0100
        /*0182*/ 	.byte	0x09
	.zero		1


	//   ....[7]....
        /*0184*/ 	.word	0x000004c0
        /*0188*/ 	.word	0x000000ff
        /*018c*/ 	.word	0x00060030
        /*0190*/ 	.short	0x0100
        /*0192*/ 	.byte	0x09
	.zero		1


	//   ....[8]....
        /*0194*/ 	.word	0x000004d0
        /*0198*/ 	.word	0x000000ff
        /*019c*/ 	.word	0x00060010
        /*01a0*/ 	.short	0x0100
        /*01a2*/ 	.byte	0x09
	.zero		1


	//   ....[9]....
        /*01a4*/ 	.word	0x000004e0
        /*01a8*/ 	.word	0x000000ff
        /*01ac*/ 	.word	0x00060038
        /*01b0*/ 	.short	0x0100
        /*01b2*/ 	.byte	0x09
	.zero		1


	//   ....[10]....
        /*01b4*/ 	.word	0x000004f0
        /*01b8*/ 	.word	0x000000ff
        /*01bc*/ 	.word	0x00060018
        /*01c0*/ 	.short	0x0100
        /*01c2*/ 	.byte	0x09
	.zero		1


	//   ....[11]....
        /*01c4*/ 	.word	0x00000500
        /*01c8*/ 	.word	0x000000ff
        /*01cc*/ 	.word	0x00060040
        /*01d0*/ 	.short	0x0100
        /*01d2*/ 	.byte	0x09
	.zero		1


	//   ....[12]....
        /*01d4*/ 	.word	0x00000510
        /*01d8*/ 	.word	0x000000ff
        /*01dc*/ 	.word	0x00060020
        /*01e0*/ 	.short	0x0100
        /*01e2*/ 	.byte	0x09
	.zero		1


	//   ....[13]....
        /*01e4*/ 	.word	0x00000520
        /*01e8*/ 	.word	0x000000ff
        /*01ec*/ 	.word	0x00060048
        /*01f0*/ 	.short	0x0100
        /*01f2*/ 	.byte	0x09
	.zero		1


	//   ....[14]....
        /*01f4*/ 	.word	0x00000650
        /*01f8*/ 	.word	0x000000ff
        /*01fc*/ 	.word	0x00060070
        /*0200*/ 	.short	0x0100
        /*0202*/ 	.byte	0x09
	.zero		1


	//   ....[15]....
        /*0204*/ 	.word	0x00000660
        /*0208*/ 	.word	0x000000ff
        /*020c*/ 	.word	0x00060080
        /*0210*/ 	.short	0x0100
        /*0212*/ 	.byte	0x09
	.zero		1


	//   ....[16]....
        /*0214*/ 	.word	0x00000670
        /*0218*/ 	.word	0x000000ff
        /*021c*/ 	.word	0x00060078
        /*0220*/ 	.short	0x0100
        /*0222*/ 	.byte	0x09
	.zero		1


	//   ....[17]....
        /*0224*/ 	.word	0x00000680
        /*0228*/ 	.word	0x000000ff
        /*022c*/ 	.word	0x00060088
        /*0230*/ 	.short	0x0100
        /*0232*/ 	.byte	0x09
	.zero		1


	//   ....[18]....
        /*0234*/ 	.word	0x000007c0
        /*0238*/ 	.word	0x000000ff
        /*023c*/ 	.word	0x00060090
        /*0240*/ 	.short	0x0100
        /*0242*/ 	.byte	0x06
	.zero		1


	//   ....[19]....
        /*0244*/ 	.word	0x000007d0
        /*0248*/ 	.word	0x000000ff
        /*024c*/ 	.word	0x00060098
        /*0250*/ 	.short	0x0100
        /*0252*/ 	.byte	0x06
	.zero		1


	//   ....[20]....
        /*0254*/ 	.word	0x000007e0
        /*0258*/ 	.word	0x000000ff
        /*025c*/ 	.word	0x000600a0
        /*0260*/ 	.short	0x0100
        /*0262*/ 	.byte	0x06
	.zero		1


	//   ....[21]....
        /*0264*/ 	.word	0x000007f0
        /*0268*/ 	.word	0x000000ff
        /*026c*/ 	.word	0x000600a8
        /*0270*/ 	.short	0x0100
        /*0272*/ 	.byte	0x06
	.zero		1


	//   ....[22]....
        /*0274*/ 	.word	0x000008f0
        /*0278*/ 	.word	0x000000ff
        /*027c*/ 	.word	0x000600c0
        /*0280*/ 	.short	0x0100
        /*0282*/ 	.byte	0x09
	.zero		1


	//   ....[23]....
        /*0284*/ 	.word	0x00000900
        /*0288*/ 	.word	0x000000ff
        /*028c*/ 	.word	0x000600e0
        /*0290*/ 	.short	0x0100
        /*0292*/ 	.byte	0x09
	.zero		1


	//   ....[24]....
        /*0294*/ 	.word	0x00000910
        /*0298*/ 	.word	0x000000ff
        /*029c*/ 	.word	0x000600c8
        /*02a0*/ 	.short	0x0100
        /*02a2*/ 	.byte	0x09
	.zero		1


	//   ....[25]....
        /*02a4*/ 	.word	0x00000920
        /*02a8*/ 	.word	0x000000ff
        /*02ac*/ 	.word	0x000600e8
        /*02b0*/ 	.short	0x0100
        /*02b2*/ 	.byte	0x09
	.zero		1


	//   ....[26]....
        /*02b4*/ 	.word	0x00000930
        /*02b8*/ 	.word	0x000000ff
        /*02bc*/ 	.word	0x000600d0
        /*02c0*/ 	.short	0x0100
        /*02c2*/ 	.byte	0x09
	.zero		1


	//   ....[27]....
        /*02c4*/ 	.word	0x00000940
        /*02c8*/ 	.word	0x000000ff
        /*02cc*/ 	.word	0x000600f0
        /*02d0*/ 	.short	0x0100
        /*02d2*/ 	.byte	0x09
	.zero		1


	//   ....[28]....
        /*02d4*/ 	.word	0x00000950
        /*02d8*/ 	.word	0x000000ff
        /*02dc*/ 	.word	0x000600d8
        /*02e0*/ 	.short	0x0100
        /*02e2*/ 	.byte	0x09
	.zero		1


	//   ....[29]....
        /*02e4*/ 	.word	0x00000960
        /*02e8*/ 	.word	0x000000ff
        /*02ec*/ 	.word	0x000600f8
        /*02f0*/ 	.short	0x0100
        /*02f2*/ 	.byte	0x09
	.zero		1


	//   ....[30]....
        /*02f4*/ 	.word	0x00000ef0
        /*02f8*/ 	.word	0x000000ff
        /*02fc*/ 	.word	0x00060050
        /*0300*/ 	.short	0x010a
        /*0302*/ 	.byte	0x05
	.zero		1


	//   ....[31]....
        /*0304*/ 	.word	0x00000f70
        /*0308*/ 	.word	0x000000ff
        /*030c*/ 	.word	0x00060000
        /*0310*/ 	.short	0x010a
        /*0312*/ 	.byte	0x3d
	.zero		1


	//   ....[32]....
        /*0314*/ 	.word	0x00000fe0
        /*0318*/ 	.word	0x000000ff
        /*031c*/ 	.word	0xfffffff8
        /*0320*/ 	.short	0x010a
        /*0322*/ 	.byte	0x04
	.zero		1


	//   ....[33]....
        /*0324*/ 	.word	0x000046f0
        /*0328*/ 	.word	0x00000008
        /*032c*/ 	.word	0x00000000
        /*0330*/ 	.short	0x0101
        /*0332*/ 	.byte	0x12
	.zero		1


	//   ....[34]....
        /*0334*/ 	.word	0x00004730
        /*0338*/ 	.word	0x000000ff
        /*033c*/ 	.word	0x00060008
        /*0340*/ 	.short	0x010a
        /*0342*/ 	.byte	0x3d
	.zero		1


	//   ....[35]....
        /*0344*/ 	.word	0x00004b70
        /*0348*/ 	.word	0x000000ff
        /*034c*/ 	.word	0x00000000
        /*0350*/ 	.short	0x0101
        /*0352*/ 	.byte	0x04
	.zero		1


	//   ....[36]....
        /*0354*/ 	.word	0x00004ce0
        /*0358*/ 	.word	0x000000ff
        /*035c*/ 	.word	0x00060000
        /*0360*/ 	.short	0x010a
        /*0362*/ 	.byte	0x06
	.zero		1


	//   ....[37]....
        /*0364*/ 	.word	0x000072b0
        /*0368*/ 	.word	0x000000ff
        /*036c*/ 	.word	0x00060000
        /*0370*/ 	.short	0x010a
        /*0372*/ 	.byte	0x06
	.zero		1


	//   ....[38]....
        /*0374*/ 	.word	0x00007bf0
        /*0378*/ 	.word	0x000000ff
        /*037c*/ 	.word	0x00060000
        /*0380*/ 	.short	0x010a
        /*0382*/ 	.byte	0x06
	.zero		1


	//   ....[39]....
        /*0384*/ 	.word	0x00007f70
        /*0388*/ 	.word	0x000000ff
        /*038c*/ 	.word	0x00000000
        /*0390*/ 	.short	0x0101
        /*0392*/ 	.byte	0x06
	.zero		1


	//   ....[40]....
        /*0394*/ 	.word	0x00008020
        /*0398*/ 	.word	0x000000ff
        /*039c*/ 	.word	0x00000000
        /*03a0*/ 	.short	0x0101
        /*03a2*/ 	.byte	0x06
	.zero		1


	//   ....[41]....
        /*03a4*/ 	.word	0x000081d0
        /*03a8*/ 	.word	0x000000ff
        /*03ac*/ 	.word	0x00060000
        /*03b0*/ 	.short	0x010a
        /*03b2*/ 	.byte	0x06
	.zero		1


	//   ....[42]....
        /*03b4*/ 	.word	0x0000af50
        /*03b8*/ 	.word	0x000000ff
        /*03bc*/ 	.word	0x00060000
        /*03c0*/ 	.short	0x010a
        /*03c2*/ 	.byte	0x06
	.zero		1


	//   ....[43]....
        /*03c4*/ 	.word	0x0000b900
        /*03c8*/ 	.word	0x000000ff
        /*03cc*/ 	.word	0x00060000
        /*03d0*/ 	.short	0x010a
        /*03d2*/ 	.byte	0x06
	.zero		1


	//   ....[44]....
        /*03d4*/ 	.word	0x0000bca0
        /*03d8*/ 	.word	0x000000ff
        /*03dc*/ 	.word	0x00000000
        /*03e0*/ 	.short	0x0101
        /*03e2*/ 	.byte	0x06
	.zero		1


	//   ....[45]....
        /*03e4*/ 	.word	0x0000bd50
        /*03e8*/ 	.word	0x000000ff
        /*03ec*/ 	.word	0x00000000
        /*03f0*/ 	.short	0x0101
        /*03f2*/ 	.byte	0x06
	.zero		1


	//   ....[46]....
        /*03f4*/ 	.word	0x0000c700
        /*03f8*/ 	.word	0x000000ff
        /*03fc*/ 	.word	0x00000008
        /*0400*/ 	.short	0x010a
        /*0402*/ 	.byte	0x05
	.zero		1


	//   ....[47]....
        /*0404*/ 	.word	0x0000eae0
        /*0408*/ 	.word	0x00000000
        /*040c*/ 	.word	0x00060090
        /*0410*/ 	.short	0x0101
        /*0412*/ 	.byte	0x3d
	.zero		1


	//   ....[48]....
        /*0414*/ 	.word	0x0000ec30
        /*0418*/ 	.word	0x00000004
        /*041c*/ 	.word	0x00060060
        /*0420*/ 	.short	0x010a
        /*0422*/ 	.byte	0x3f
	.zero		1


	//   ....[49]....
        /*0424*/ 	.word	0x0000efc0
        /*0428*/ 	.word	0x00000005
        /*042c*/ 	.word	0x00060028
        /*0430*/ 	.short	0x010a
        /*0432*/ 	.byte	0x3f
	.zero		1


	//   ....[50]....
        /*0434*/ 	.word	0x0000f350
        /*0438*/ 	.word	0x00000005
        /*043c*/ 	.word	0x00060060
        /*0440*/ 	.short	0x010a
        /*0442*/ 	.byte	0x3f
	.zero		1


	//   ....[51]....
        /*0444*/ 	.word	0x0000f710
        /*0448*/ 	.word	0x00000004
        /*044c*/ 	.word	0x00060028
        /*0450*/ 	.short	0x010a
        /*0452*/ 	.byte	0x3f
	.zero		1


	//   ....[52]....
        /*0454*/ 	.word	0x0000fb90
        /*0458*/ 	.word	0x00000006
        /*045c*/ 	.word	0x00060028
        /*0460*/ 	.short	0x010a
        /*0462*/ 	.byte	0x3f
	.zero		1


	//   ....[53]....
        /*0464*/ 	.word	0x0000ff50
        /*0468*/ 	.word	0x00000006
        /*046c*/ 	.word	0x00060028
        /*0470*/ 	.short	0x010a
        /*0472*/ 	.byte	0x3f
	.zero		1


	//   ....[54]....
        /*0474*/ 	.word	0x00010300
        /*0478*/ 	.word	0x00000006
        /*047c*/ 	.word	0x00060050
        /*0480*/ 	.short	0x010a
        /*0482*/ 	.byte	0x3f
	.zero		1


	//   ....[55]....
        /*0484*/ 	.word	0x00010360
        /*0488*/ 	.word	0x00000003
        /*048c*/ 	.word	0x00060000
        /*0490*/ 	.short	0x010a
        /*0492*/ 	.byte	0x3f
	.zero		1


	//   ....[56]....
        /*0494*/ 	.word	0x000103d0
        /*0498*/ 	.word	0x00000007
        /*049c*/ 	.word	0xfffffff8
        /*04a0*/ 	.short	0x010a
        /*04a2*/ 	.byte	0x3f
	.zero		1


	//   ....[57]....
        /*04a4*/ 	.word	0x00010430
        /*04a8*/ 	.word	0x0000000f
        /*04ac*/ 	.word	0x00060008
        /*04b0*/ 	.short	0x010a
        /*04b2*/ 	.byte	0x3f
	.zero		1


	//   ....[58]....
        /*04b4*/ 	.word	0x00010490
        /*04b8*/ 	.word	0x00000013
        /*04bc*/ 	.word	0x00060000
        /*04c0*/ 	.short	0x010a
        /*04c2*/ 	.byte	0x3f
	.zero		1


	//   ....[59]....
        /*04c4*/ 	.word	0x000104f0
        /*04c8*/ 	.word	0x00000012
        /*04cc*/ 	.word	0x00060000
        /*04d0*/ 	.short	0x010a
        /*04d2*/ 	.byte	0x3f
	.zero		1


	//   ....[60]....
        /*04d4*/ 	.word	0x00010550
        /*04d8*/ 	.word	0x00000011
        /*04dc*/ 	.word	0x00060000
        /*04e0*/ 	.short	0x010a
        /*04e2*/ 	.byte	0x3f
	.zero		1


	//   ....[61]....
        /*04e4*/ 	.word	0x000105b0
        /*04e8*/ 	.word	0x00000010
        /*04ec*/ 	.word	0x00060000
        /*04f0*/ 	.short	0x010a
        /*04f2*/ 	.byte	0x3f
	.zero		1


	//   ....[62]....
        /*04f4*/ 	.word	0x00010620
        /*04f8*/ 	.word	0x00000007
        /*04fc*/ 	.word	0x00000008
        /*0500*/ 	.short	0x010a
        /*0502*/ 	.byte	0x3f
	.zero		1


	//   ....[63]....
        /*0504*/ 	.word	0x00010670
        /*0508*/ 	.word	0x00000004
        /*050c*/ 	.word	0x00060060
        /*0510*/ 	.short	0x010a
        /*0512*/ 	.byte	0x3f
	.zero		1


	//   ....[64]....
        /*0514*/ 	.word	0x000106c0
        /*0518*/ 	.word	0x00000005
        /*051c*/ 	.word	0x00060028
        /*0520*/ 	.short	0x010a
        /*0522*/ 	.byte	0x3f
	.zero		1


	//   ....[65]....
        /*0524*/ 	.word	0x00010710
        /*0528*/ 	.word	0x00000005
        /*052c*/ 	.word	0x00060060
        /*0530*/ 	.short	0x010a
        /*0532*/ 	.byte	0x3f
	.zero		1


	//   ....[66]....
        /*0534*/ 	.word	0x00010760
        /*0538*/ 	.word	0x00000004
        /*053c*/ 	.word	0x00060028
        /*0540*/ 	.short	0x010a
        /*0542*/ 	.byte	0x3f
	.zero		1


	//   ....[67]....
        /*0544*/ 	.word	0x000107b0
        /*0548*/ 	.word	0x00000006
        /*054c*/ 	.word	0x00060028
        /*0550*/ 	.short	0x010a
        /*0552*/ 	.byte	0x3f
	.zero		1


	//   ....[68]....
        /*0554*/ 	.word	0x00010800
        /*0558*/ 	.word	0x00000006
        /*055c*/ 	.word	0x00060028
        /*0560*/ 	.short	0x010a
        /*0562*/ 	.byte	0x3f
	.zero		1


	//----- nvinfo : EIATTR_NUM_MBARRIERS
	.align		4
.L_38:
        /*0564*/ 	.byte	0x03, 0x38
        /*0566*/ 	.short	0x001e


	//----- nvinfo : EIATTR_EXIT_INSTR_OFFSETS
	.align		4
        /*0568*/ 	.byte	0x04, 0x1c
        /*056a*/ 	.short	(.L_40 - .L_39)


	//   ....[0]....
.L_39:
        /*056c*/ 	.word	0x00000a10


	//   ....[1]....
        /*0570*/ 	.word	0x0000eaf0


	//   ....[2]....
        /*0574*/ 	.word	0x0000eb30


	//   ....[3]....
        /*0578*/ 	.word	0x0000fa60


	//   ....[4]....
        /*057c*/ 	.word	0x000102e0


	//----- nvinfo : EIATTR_MAX_THREADS
	.align		4
.L_40:
        /*0580*/ 	.byte	0x04, 0x05
        /*0582*/ 	.short	(.L_42 - .L_41)
.L_41:
        /*0584*/ 	.word	0x00000180
        /*0588*/ 	.word	0x00000001
        /*058c*/ 	.word	0x00000001


	//----- nvinfo : EIATTR_CRS_STACK_SIZE
	.align		4
.L_42:
        /*0590*/ 	.byte	0x04, 0x1e
        /*0592*/ 	.short	(.L_44 - .L_43)
.L_43:
        /*0594*/ 	.word	0x00000000


	//----- nvinfo : EIATTR_CBANK_PARAM_SIZE
	.align		4
.L_44:
        /*0598*/ 	.byte	0x03, 0x19
        /*059a*/ 	.short	0x0870


	//----- nvinfo : EIATTR_PARAM_CBANK
	.align		4
        /*059c*/ 	.byte	0x04, 0x0a
        /*059e*/ 	.short	(.L_46 - .L_45)
	.align		4
.L_45:
        /*05a0*/ 	.word	index@(.nv.constant0._ZN7cutlass13device_kernelINS_4fmha6kernel28FmhaKernelTmaWarpSpecializedINS1_10collective30FmhaMainloopTmaWarpSpecializedINS_10bfloat16_tEffN4cute5tupleIJNS7_1CILi128EEESA_NS9_ILi256EEEEEENS8_IJiNS9_ILi1EEENS8_IJiiEEEEEESF_SF_NS4_14ResidualFusionEJEEENS4_15FmhaFwdEpilogueIS6_fNS8_IJNS9_ILi64EEESB_SA_EEEEENS2_23IndividualTileSchedulerEJEEEEEvNT_6ParamsE)
        /*05a4*/ 	.short	0x0210
        /*05a6*/ 	.short	0x0870


	//----- nvinfo : EIATTR_SW_WAR
	.align		4
.L_46:
        /*05a8*/ 	.byte	0x04, 0x36
        /*05aa*/ 	.short	(.L_48 - .L_47)
.L_47:
        /*05ac*/ 	.word	0x00000008
.L_48:


//--------------------- .nv.callgraph             --------------------------
	.section	.nv.callgraph,"",@"SHT_CUDA_CALLGRAPH"
	.align	4
	.sectionentsize	8
	.align		4
        /*0000*/ 	.word	0x00000000
	.align		4
        /*0004*/ 	.word	0xffffffff
	.align		4
        /*0008*/ 	.word	index@(_ZN7cutlass13device_kernelINS_4fmha6kernel28FmhaKernelTmaWarpSpecializedINS1_10collective30FmhaMainloopTmaWarpSpecializedINS_10bfloat16_tEffN4cute5tupleIJNS7_1CILi128EEESA_NS9_ILi256EEEEEENS8_IJiNS9_ILi1EEENS8_IJiiEEEEEESF_SF_NS4_14ResidualFusionEJEEENS4_15FmhaFwdEpilogueIS6_fNS8_IJNS9_ILi64EEESB_SA_EEEEENS2_23IndividualTileSchedulerEJEEEEEvNT_6ParamsE)
	.align		4
        /*000c*/ 	.word	index@(__assertfail)
	.align		4
        /*0010*/ 	.word	0x00000000
	.align		4
        /*0014*/ 	.word	0xfffffffe
	.align		4
        /*0018*/ 	.word	0x00000000
	.align		4
        /*001c*/ 	.word	0xfffffffd
	.align		4
        /*0020*/ 	.word	0x00000000
	.align		4
        /*0024*/ 	.word	0xfffffffc


//--------------------- .nv.constant4             --------------------------
	.section	.nv.constant4,"a",@progbits
	.align	8
	.align		8
.nv.constant4:
        /*0000*/ 	.dword	__assertfail
	.align		8
        /*0008*/ 	.dword	__unnamed_1
	.align		8
        /*0010*/ 	.dword	__unnamed_2
	.align		8
        /*0018*/ 	.dword	_ZN39_INTERNAL_962dde56_4_k_cu_c552bedb_34734cuda3std3__45__cpo5beginE
	.align		8
        /*0020*/ 	.dword	_ZN39_INTERNAL_962dde56_4_k_cu_c552bedb_34734cuda3std3__45__cpo3endE
	.align		8
        /*0028*/ 	.dword	_ZN39_INTERNAL_962dde56_4_k_cu_c552bedb_34734cuda3std3__45__cpo6cbeginE
	.align		8
        /*0030*/ 	.dword	_ZN39_INTERNAL_962dde56_4_k_cu_c552bedb_34734cuda3std3__45__cpo4cendE
	.align		8
        /*0038*/ 	.dword	_ZN39_INTERNAL_962dde56_4_k_cu_c552bedb_34734cuda3std3__441_GLOBAL__N__962dde56_4_k_cu_c552bedb_34736ignoreE
	.align		8
        /*0040*/ 	.dword	_ZN39_INTERNAL_962dde56_4_k_cu_c552bedb_34734cuda3std3__419piecewise_constructE
	.align		8
        /*0048*/ 	.dword	_ZN39_INTERNAL_962dde56_4_k_cu_c552bedb_34734cuda3std3__48in_placeE
	.align		8
        /*0050*/ 	.dword	_ZN39_INTERNAL_962dde56_4_k_cu_c552bedb_34734cuda3std6ranges3__45__cpo4swapE
	.align		8
        /*0058*/ 	.dword	_ZN39_INTERNAL_962dde56_4_k_cu_c552bedb_34734cuda3std6ranges3__45__cpo9iter_moveE
	.align		8
        /*0060*/ 	.dword	_ZN39_INTERNAL_962dde56_4_k_cu_c552bedb_34734cute7productE
	.align		8
        /*0068*/ 	.dword	_ZN39_INTERNAL_962dde56_4_k_cu_c552bedb_34734cute1_E
	.align		8
        /*0070*/ 	.dword	$str$24
	.align		8
        /*0078*/ 	.dword	$str$25


//--------------------- .text._ZN7cutlass13device_kernelINS_4fmha6kernel28FmhaKernelTmaWarpSpecializedINS1_10collective30FmhaMainloopTmaWarpSpecializedINS_10bfloat16_tEffN4cute5tupleIJNS7_1CILi128EEESA_NS9_ILi256EEEEEENS8_IJiNS9_ILi1EEENS8_IJiiEEEEEESF_SF_NS4_14ResidualFusionEJEEENS4_15FmhaFwdEpilogueIS6_fNS8_IJNS9_ILi64EEESB_SA_EEEEENS2_23IndividualTileSchedulerEJEEEEEvNT_6ParamsE --------------------------
	.section	.text._ZN7cutlass13device_kernelINS_4fmha6kernel28FmhaKernelTmaWarpSpecializedINS1_10collective30FmhaMainloopTmaWarpSpecializedINS_10bfloat16_tEffN4cute5tupleIJNS7_1CILi128EEESA_NS9_ILi256EEEEEENS8_IJiNS9_ILi1EEENS8_IJiiEEEEEESF_SF_NS4_14ResidualFusionEJEEENS4_15FmhaFwdEpilogueIS6_fNS8_IJNS9_ILi64EEESB_SA_EEEEENS2_23IndividualTileSchedulerEJEEEEEvNT_6ParamsE,"ax",@progbits
	.align	128
.text._ZN7cutlass13device_kernelINS_4fmha6kernel28FmhaKernelTmaWarpSpecializedINS1_10collective30FmhaMainloopTmaWarpSpecializedINS_10bfloat16_tEffN4cute5tupleIJNS7_1CILi128EEESA_NS9_ILi256EEEEEENS8_IJiNS9_ILi1EEENS8_IJiiEEEEEESF_SF_NS4_14ResidualFusionEJEEENS4_15FmhaFwdEpilogueIS6_fNS8_IJNS9_ILi64EEESB_SA_EEEEENS2_23IndividualTileSchedulerEJEEEEEvNT_6ParamsE:
        .type           _ZN7cutlass13device_kernelINS_4fmha6kernel28FmhaKernelTmaWarpSpecializedINS1_10collective30FmhaMainloopTmaWarpSpecializedINS_10bfloat16_tEffN4cute5tupleIJNS7_1CILi128EEESA_NS9_ILi256EEEEEENS8_IJiNS9_ILi1EEENS8_IJiiEEEEEESF_SF_NS4_14ResidualFusionEJEEENS4_15FmhaFwdEpilogueIS6_fNS8_IJNS9_ILi64EEESB_SA_EEEEENS2_23IndividualTileSchedulerEJEEEEEvNT_6ParamsE,@function
        .size           _ZN7cutlass13device_kernelINS_4fmha6kernel28FmhaKernelTmaWarpSpecializedINS1_10collective30FmhaMainloopTmaWarpSpecializedINS_10bfloat16_tEffN4cute5tupleIJNS7_1CILi128EEESA_NS9_ILi256EEEEEENS8_IJiNS9_ILi1EEENS8_IJiiEEEEEESF_SF_NS4_14ResidualFusionEJEEENS4_15FmhaFwdEpilogueIS6_fNS8_IJNS9_ILi64EEESB_SA_EEEEENS2_23IndividualTileSchedulerEJEEEEEvNT_6ParamsE,(.L_x_131 - _ZN7cutlass13device_kernelINS_4fmha6kernel28FmhaKernelTmaWarpSpecializedINS1_10collective30FmhaMainloopTmaWarpSpecializedINS_10bfloat16_tEffN4cute5tupleIJNS7_1CILi128EEESA_NS9_ILi256EEEEEENS8_IJiNS9_ILi1EEENS8_IJiiEEEEEESF_SF_NS4_14ResidualFusionEJEEENS4_15FmhaFwdEpilogueIS6_fNS8_IJNS9_ILi64EEESB_SA_EEEEENS2_23IndividualTileSchedulerEJEEEEEvNT_6ParamsE)
        .other          _ZN7cutlass13device_kernelINS_4fmha6kernel28FmhaKernelTmaWarpSpecializedINS1_10collective30FmhaMainloopTmaWarpSpecializedINS_10bfloat16_tEffN4cute5tupleIJNS7_1CILi128EEESA_NS9_ILi256EEEEEENS8_IJiNS9_ILi1EEENS8_IJiiEEEEEESF_SF_NS4_14ResidualFusionEJEEENS4_15FmhaFwdEpilogueIS6_fNS8_IJNS9_ILi64EEESB_SA_EEEEENS2_23IndividualTileSchedulerEJEEEEEvNT_6ParamsE,@"STO_CUDA_ENTRY STV_DEFAULT"
_ZN7cutlass13device_kernelINS_4fmha6kernel28FmhaKernelTmaWarpSpecializedINS1_10collective30FmhaMainloopTmaWarpSpecializedINS_10bfloat16_tEffN4cute5tupleIJNS7_1CILi128EEESA_NS9_ILi256EEEEEENS8_IJiNS9_ILi1EEENS8_IJiiEEEEEESF_SF_NS4_14ResidualFusionEJEEENS4_15FmhaFwdEpilogueIS6_fNS8_IJNS9_ILi64EEESB_SA_EEEEENS2_23IndividualTileSchedulerEJEEEEEvNT_6ParamsE:
[----:B------:R-:W1:Y:S01]  /*0000*/  LDC R1, c[0x0][0x28] ;  /* 0x00000a00ff017b82 */ /* 0x000e620000000800 */
[----:B------:R-:W2:Y:S01]  /*0010*/  S2R R0, SR_TID.X ;  /* 0x0000000000007919 */ /* 0x000ea20000002100 */
[----:B------:R-:W-:Y:S01]  /*0020*/  ELECT P1, URZ, PT ;  /* 0x00000000003f782f */ /* 0x000fe20003820000 */
[----:B------:R-:W-:Y:S01]  /*0030*/  BSSY B0, `(.L_x_0) ;  /* 0x0000017000007945 */ /* 0x000fe20003800000 */
[----:B--2---:R-:W-:-:S05]  /*0040*/  SHF.R.U32.HI R3, RZ, 0x5, R0 ;  /* 0x00000005ff037819 */ /* 0x004fca0000011600 */
[----:B------:R-:W2:Y:S02]  /*0050*/  SHFL.IDX PT, R2, R3, RZ, 0x1f ;  /* 0x00001fff03027589 */ /* 0x000ea400000e0000 */
[----:B--2---:R-:W-:Y:S02]  /*0060*/  R2UR UR4, R2 ;  /* 0x00000000020472ca */ /* 0x004fe400000e0000 */
[----:B------:R-:W-:-:S06]  /*0070*/  SHF.R.U32.HI R2, RZ, 0x7, R0 ;  /* 0x00000007ff027819 */ /* 0x000fcc0000011600 */
[----:B------:R-:W2:Y:S05]  /*0080*/  SHFL.IDX PT, R2, R2, RZ, 0x1f ;  /* 0x00001fff02027589 */ /* 0x000eaa00000e0000 */
[----:B------:R-:W-:Y:S02]  /*0090*/  USHF.R.S32.HI UR5, URZ, 0x1f, UR4 ;  /* 0x0000001f3f057899 */ /* 0x000fe40008011404 */
[----:B------:R-:W-:Y:S02]  /*00a0*/  ISETP.NE.OR P0, PT, RZ, UR4, !P1 ;  /* 0x00000004ff007c0c */ /* 0x000fe4000cf05670 */
[----:B------:R-:W-:-:S04]  /*00b0*/  ULEA.HI UR5, UR5, UR4, URZ, 0x2 ;  /* 0x0000000405057291 */ /* 0x000fc8000f8f103f */
[----:B------:R-:W-:-:S04]  /*00c0*/  ULOP3.LUT UR5, UR5, 0xfffffffc, URZ, 0xc0, !UPT ;  /* 0xfffffffc05057892 */ /* 0x000fc8000f8ec03f */
[----:B------:R-:W-:-:S03]  /*00d0*/  UIADD3 UR8, UR4, -UR5, URZ ;  /* 0x8000000504087290 */ /* 0x000fc6000fffe03f */
[----:B-1----:R-:W-:Y:S09]  /*00e0*/  @P0 BRA `(.L_x_1) ;  /* 0x00000000002c0947 */ /* 0x002ff20003800000 */
[----:B------:R-:W-:Y:S02]  /*00f0*/  ULDC.64 UR4, c[0x0][0x198] ;  /* 0x0000660000047ab9 */ /* 0x000fe40000000a00 */
[----:B------:R-:W-:Y:S02]  /*0100*/  UIADD3 UR6, UP0, UR4, 0xf0, URZ ;  /* 0x000000f004067890 */ /* 0x000fe4000ff1e03f */
[----:B------:R-:W-:Y:S02]  /*0110*/  UIADD3 UR10, UP1, UR4, 0x1f0, URZ ;  /* 0x000001f0040a7890 */ /* 0x000fe4000ff3e03f */
[----:B------:R-:W-:Y:S02]  /*0120*/  UIADD3 UR4, UP2, UR4, 0x2f0, URZ ;  /* 0x000002f004047890 */ /* 0x000fe4000ff5e03f */
[----:B------:R-:W-:Y:S02]  /*0130*/  UIADD3.X UR7, URZ, UR5, URZ, UP0, !UPT ;  /* 0x000000053f077290 */ /* 0x000fe400087fe43f */
[----:B------:R-:W-:-:S02]  /*0140*/  UIADD3.X UR11, URZ, UR5, URZ, UP1, !UPT ;  /* 0x000000053f0b7290 */ /* 0x000fc40008ffe43f */
[----:B------:R-:W-:-:S05]  /*0150*/  UIADD3.X UR5, URZ, UR5, URZ, UP2, !UPT ;  /* 0x000000053f057290 */ /* 0x000fca00097fe43f */
[----:B------:R1:W-:Y:S02]  /*0160*/  UTMACCTL.PF [UR6] ;  /* 0x00000000060079b9 */ /* 0x0003e40008040000 */
[----:B------:R1:W-:Y:S02]  /*0170*/  UTMACCTL.PF [UR10] ;  /* 0x000000000a0079b9 */ /* 0x0003e40008040000 */
[----:B------:R1:W-:Y:S02]  /*0180*/  UTMACCTL.PF [UR4] ;  /* 0x00000000040079b9 */ /* 0x0003e40008040000 */
[----:B-1----:R-:W-:Y:S01]  /*0190*/  NOP ;  /* 0x0000000000007918 */ /* 0x002fe20000000000 */
.L_x_1:
[----:B------:R-:W-:Y:S05]  /*01a0*/  BSYNC B0 ;  /* 0x0000000000007941 */ /* 0x000fea0003800000 */
.L_x_0:
[----:B------:R-:W1:Y:S01]  /*01b0*/  SHFL.IDX PT, R4, R3, RZ, 0x1f ;  /* 0x00001fff03047589 */ /* 0x000e6200000e0000 */
[----:B--2---:R-:W-:Y:S01]  /*01c0*/  R2UR UR4, R2 ;  /* 0x00000000020472ca */ /* 0x004fe200000e0000 */
[----:B------:R-:W-:-:S12]  /*01d0*/  UISETP.NE.AND UP0, UPT, UR8, 0x1, UPT ;  /* 0x000000010800788c */ /* 0x000fd8000bf05270 */
[----:B------:R-:W-:Y:S02]  /*01e0*/  UIADD3 UR10, UR4, -0x1, URZ ;  /* 0xffffffff040a7890 */ /* 0x000fe4000fffe03f */
[----:B------:R-:W-:Y:S01]  /*01f0*/  MOV R2, UR4 ;  /* 0x0000000400027c02 */ /* 0x000fe20008000f00 */
[----:B------:R-:W-:Y:S02]  /*0200*/  UISETP.EQ.AND UP0, UPT, UR4, URZ, !UP0 ;  /* 0x0000003f0400728c */ /* 0x000fe4000c702270 */
[----:B------:R-:W-:Y:S02]  /*0210*/  UISETP.GE.U32.AND UP1, UPT, UR10, 0x4, UPT ;  /* 0x000000040a00788c */ /* 0x000fe4000bf26070 */
[----:B------:R-:W-:Y:S01]  /*0220*/  USEL UR14, URZ, 0x1, !UP0 ;  /* 0x000000013f0e7887 */ /* 0x000fe2000c000000 */
[----:B-1----:R-:W-:-:S03]  /*0230*/  ISETP.NE.AND P0, PT, R4, RZ, PT ;  /* 0x000000ff0400720c */ /* 0x002fc60003f05270 */
[----:B------:R-:W-:-:S10]  /*0240*/  USEL UR14, UR14, 0x2, UP1 ;  /* 0x000000020e0e7887 */ /* 0x000fd40008800000 */
[----:B------:R-:W-:Y:S05]  /*0250*/  @P0 BRA `(.L_x_2) ;  /* 0x0000000000480947 */ /* 0x000fea0003800000 */
[----:B------:R-:W1:Y:S01]  /*0260*/  S2UR UR9, SR_CgaCtaId ;  /* 0x00000000000979c3 */ /* 0x000e620000008800 */
[----:B------:R-:W-:Y:S01]  /*0270*/  UMOV UR4, 0x400 ;  /* 0x0000040000047882 */ /* 0x000fe20000000000 */
[----:B------:R-:W-:Y:S01]  /*0280*/  UMOV UR5, 0x1 ;  /* 0x0000000100057882 */ /* 0x000fe20000000000 */
[----:B------:R-:W-:Y:S01]  /*0290*/  UMOV UR6, 0x80 ;  /* 0x0000008000067882 */ /* 0x000fe20000000000 */
[----:B------:R-:W-:Y:S01]  /*02a0*/  ELECT P0, URZ, PT ;  /* 0x00000000003f782f */ /* 0x000fe20003800000 */
[----:B------:R-:W-:-:S04]  /*02b0*/  UIADD3 UR6, -UR6, 0x100000, URZ ;  /* 0x0010000006067890 */ /* 0x000fc8000fffe13f */
[----:B------:R-:W-:Y:S02]  /*02c0*/  USHF.L.U32 UR7, UR6, 0xb, URZ ;  /* 0x0000000b06077899 */ /* 0x000fe4000800063f */
[----:B------:R-:W-:Y:S02]  /*02d0*/  USHF.L.U32 UR6, UR6, 0x1, URZ ;  /* 0x0000000106067899 */ /* 0x000fe4000800063f */
[----:B-1----:R-:W-:Y:S02]  /*02e0*/  ULEA UR9, UR9, UR4, 0x18 ;  /* 0x0000000409097291 */ /* 0x002fe4000f8ec03f */
[----:B------:R-:W-:-:S04]  /*02f0*/  UIADD3 UR4, -UR5, 0x100000, URZ ;  /* 0x0010000005047890 */ /* 0x000fc8000fffe13f */
[----:B------:R-:W-:Y:S02]  /*0300*/  USHF.L.U32 UR5, UR4, 0xb, URZ ;  /* 0x0000000b04057899 */ /* 0x000fe4000800063f */
[----:B------:R-:W-:Y:S01]  /*0310*/  USHF.L.U32 UR4, UR4, 0x1, URZ ;  /* 0x0000000104047899 */ /* 0x000fe2000800063f */
[----:B------:R-:W1:Y:S11]  /*0320*/  FENCE.VIEW.ASYNC.S ;  /* 0x00000000000073c6 */ /* 0x000e760000000000 */
[----:B-1----:R1:W2:Y:S01]  /*0330*/  SYNCS.EXCH.64 URZ, [UR9+0x60050], UR4 ;  /* 0x06005004093f75b2 */ /* 0x0022a20008000100 */
[----:B------:R1:W3:Y:S01]  /*0340*/  SYNCS.EXCH.64 URZ, [UR9+0x60060], UR6 ;  /* 0x06006006093f75b2 */ /* 0x0002e20008000100 */
[----:B------:R1:W4:Y:S01]  /*0350*/  SYNCS.EXCH.64 URZ, [UR9+0x60058], UR4 ;  /* 0x06005804093f75b2 */ /* 0x0003220008000100 */
[----:B------:R1:W1:Y:S01]  /*0360*/  SYNCS.EXCH.64 URZ, [UR9+0x60068], UR6 ;  /* 0x06006806093f75b2 */ /* 0x0002620008000100 */
[----:B------:R-:W-:Y:S01]  /*0370*/  NOP ;  /* 0x0000000000007918 */ /* 0x000fe20000000000 */
.L_x_2:
[----:B------:R-:W5:Y:S01]  /*0380*/  SHFL.IDX PT, R4, R3, RZ, 0x1f ;  /* 0x00001fff03047589 */ /* 0x000f6200000e0000 */
[----:B------:R-:W-:Y:S01]  /*0390*/  NOP ;  /* 0x0000000000007918 */ /* 0x000fe20000000000 */
[----:B-----5:R-:W-:-:S13]  /*03a0*/  ISETP.NE.AND P0, PT, R4, RZ, PT ;  /* 0x000000ff0400720c */ /* 0x020fda0003f05270 */
[----:B------:R-:W-:Y:S05]  /*03b0*/  @P0 BRA `(.L_x_3) ;  /* 0x0000000000600947 */ /* 0x000fea0003800000 */
[----:B-1----:R-:W1:Y:S01]  /*03c0*/  S2UR UR5, SR_CgaCtaId ;  /* 0x00000000000579c3 */ /* 0x002e620000008800 */
[----:B------:R-:W-:Y:S01]  /*03d0*/  UMOV UR4, 0x400 ;  /* 0x0000040000047882 */ /* 0x000fe20000000000 */
[----:B------:R-:W-:Y:S01]  /*03e0*/  UMOV UR6, 0x1 ;  /* 0x0000000100067882 */ /* 0x000fe20000000000 */
[----:B------:R-:W-:Y:S01]  /*03f0*/  UMOV UR11, 0x100 ;  /* 0x00000100000b7882 */ /* 0x000fe20000000000 */
[----:B------:R-:W-:-:S04]  /*0400*/  UIADD3 UR6, -UR6, 0x100000, URZ ;  /* 0x0010000006067890 */ /* 0x000fc8000fffe13f */
[----:B------:R-:W-:Y:S02]  /*0410*/  USHF.L.U32 UR7, UR6, 0xb, URZ ;  /* 0x0000000b06077899 */ /* 0x000fe4000800063f */
[----:B------:R-:W-:Y:S01]  /*0420*/  USHF.L.U32 UR6, UR6, 0x1, URZ ;  /* 0x0000000106067899 */ /* 0x000fe2000800063f */
[----:B------:R-:W-:Y:S01]  /*0430*/  ELECT P0, URZ, PT ;  /* 0x00000000003f782f */ /* 0x000fe20003800000 */
[----:B-1----:R-:W-:Y:S02]  /*0440*/  ULEA UR9, UR5, UR4, 0x18 ;  /* 0x0000000405097291 */ /* 0x002fe4000f8ec03f */
[----:B------:R-:W-:-:S04]  /*0450*/  UIADD3 UR4, -UR11, 0x100000, URZ ;  /* 0x001000000b047890 */ /* 0x000fc8000fffe13f */
[----:B------:R-:W-:Y:S02]  /*0460*/  USHF.L.U32 UR5, UR4, 0xb, URZ ;  /* 0x0000000b04057899 */ /* 0x000fe4000800063f */
[----:B------:R-:W-:Y:S01]  /*0470*/  USHF.L.U32 UR4, UR4, 0x1, URZ ;  /* 0x0000000104047899 */ /* 0x000fe2000800063f */
[----:B------:R-:W1:Y:S03]  /*0480*/  FENCE.VIEW.ASYNC.S ;  /* 0x00000000000073c6 */ /* 0x000e660000000000 */
[----:B-1----:R1:W1:Y:S08]  /*0490*/  SYNCS.EXCH.64 URZ, [UR9+0x60000], UR6 ;  /* 0x06000006093f75b2 */ /* 0x0022700008000100 */
[----:B------:R1:W1:Y:S01]  /*04a0*/  SYNCS.EXCH.64 URZ, [UR9+0x60028], UR4 ;  /* 0x06002804093f75b2 */ /* 0x0002620008000100 */
        /* <DEDUP_REMOVED lines=8> */
[----:B------:R-:W-:Y:S01]  /*0530*/  NOP ;  /* 0x0000000000007918 */ /* 0x000fe20000000000 */
.L_x_3:
        /* <DEDUP_REMOVED lines=21> */
[----:B------:R-:W-:Y:S01]  /*0690*/  NOP ;  /* 0x0000000000007918 */ /* 0x000fe20000000000 */
.L_x_4:
[----:B------:R-:W5:Y:S01]  /*06a0*/  SHFL.IDX PT, R4, R3, RZ, 0x1f ;  /* 0x00001fff03047589 */ /* 0x000f6200000e0000 */
[----:B------:R-:W-:Y:S01]  /*06b0*/  ELECT P0, URZ, PT ;  /* 0x00000000003f782f */ /* 0x000fe20003800000 */
[----:B------:R-:W-:Y:S01]  /*06c0*/  NOP ;  /* 0x0000000000007918 */ /* 0x000fe20000000000 */
[----:B-1----:R-:W-:Y:S02]  /*06d0*/  UMOV UR4, 0x80 ;  /* 0x0000008000047882 */ /* 0x002fe40000000000 */
[C---:B-----5:R-:W-:Y:S02]  /*06e0*/  ISETP.NE.OR P0, PT, R4.reuse, RZ, !P0 ;  /* 0x000000ff0400720c */ /* 0x060fe40004705670 */
[----:B------:R-:W-:-:S11]  /*06f0*/  ISETP.NE.AND P2, PT, R4, RZ, PT ;  /* 0x000000ff0400720c */ /* 0x000fd60003f45270 */
[----:B------:R-:W-:Y:S01]  /*0700*/  VOTEU.ALL UP0, P0 ;  /* 0x00000000003f7886 */ /* 0x000fe20000000000 */
[----:B------:R-:W-:Y:S01]  /*0710*/  VOTEU.ALL UP2, P0 ;  /* 0x00000000003f7886 */ /* 0x000fe20000040000 */
[----:B------:R-:W-:Y:S01]  /*0720*/  VOTEU.ALL UP3, P0 ;  /* 0x00000000003f7886 */ /* 0x000fe20000060000 */
[----:B------:R-:W-:Y:S02]  /*0730*/  VOTEU.ALL UP4, P0 ;  /* 0x00000000003f7886 */ /* 0x000fe40000080000 */
[----:B------:R-:W1:Y:S01]  /*0740*/  @!UP0 S2UR UR7, SR_CgaCtaId ;  /* 0x00000000000789c3 */ /* 0x000e620000008800 */
[----:B------:R-:W-:Y:S01]  /*0750*/  @!UP0 UMOV UR6, 0x400 ;  /* 0x0000040000068882 */ /* 0x000fe20000000000 */
[----:B------:R-:W-:-:S04]  /*0760*/  @!UP0 UIADD3 UR4, -UR4, 0x100000, URZ ;  /* 0x0010000004048890 */ /* 0x000fc8000fffe13f */
[----:B------:R-:W-:Y:S02]  /*0770*/  @!UP0 USHF.L.U32 UR5, UR4, 0xb, URZ ;  /* 0x0000000b04058899 */ /* 0x000fe4000800063f */
[----:B------:R-:W-:Y:S02]  /*0780*/  @!UP0 USHF.L.U32 UR4, UR4, 0x1, URZ ;  /* 0x0000000104048899 */ /* 0x000fe4000800063f */
[----:B-1----:R-:W-:Y:S01]  /*0790*/  @!UP0 ULEA UR6, UR7, UR6, 0x18 ;  /* 0x0000000607068291 */ /* 0x002fe2000f8ec03f */
[----:B------:R-:W-:Y:S01]  /*07a0*/  VOTEU.ALL UP0, P0 ;  /* 0x00000000003f7886 */ /* 0x000fe20000000000 */
[----:B------:R-:W1:Y:S10]  /*07b0*/  FENCE.VIEW.ASYNC.S ;  /* 0x00000000000073c6 */ /* 0x000e740000000000 */
[----:B-1----:R1:W1:Y:S01]  /*07c0*/  @!UP0 SYNCS.EXCH.64 URZ, [UR6+0x60090], UR4 ;  /* 0x06009004063f85b2 */ /* 0x0022620008000100 */
[----:B------:R1:W1:Y:S01]  /*07d0*/  @!UP2 SYNCS.EXCH.64 URZ, [UR6+0x60098], UR4 ;  /* 0x06009804063fa5b2 */ /* 0x0002620008000100 */
[----:B------:R1:W1:Y:S01]  /*07e0*/  @!UP3 SYNCS.EXCH.64 URZ, [UR6+0x600a0], UR4 ;  /* 0x0600a004063fb5b2 */ /* 0x0002620008000100 */
[----:B------:R1:W1:Y:S01]  /*07f0*/  @!UP4 SYNCS.EXCH.64 URZ, [UR6+0x600a8], UR4 ;  /* 0x0600a804063fc5b2 */ /* 0x0002620008000100 */
[----:B------:R-:W-:Y:S01]  /*0800*/  NOP ;  /* 0x0000000000007918 */ /* 0x000fe20000000000 */
[----:B------:R-:W-:Y:S05]  /*0810*/  @P2 BRA `(.L_x_5) ;  /* 0x0000000000582947 */ /* 0x000fea0003800000 */
[----:B-1----:R-:W1:Y:S01]  /*0820*/  S2UR UR5, SR_CgaCtaId ;  /* 0x00000000000579c3 */ /* 0x002e620000008800 */
[----:B------:R-:W-:Y:S01]  /*0830*/  UMOV UR4, 0x400 ;  /* 0x0000040000047882 */ /* 0x000fe20000000000 */
[----:B------:R-:W-:Y:S01]  /*0840*/  UMOV UR6, 0x20 ;  /* 0x0000002000067882 */ /* 0x000fe20000000000 */
[----:B------:R-:W-:Y:S01]  /*0850*/  UMOV UR7, 0x80 ;  /* 0x0000008000077882 */ /* 0x000fe20000000000 */
[----:B------:R-:W-:Y:S01]  /*0860*/  ELECT P0, URZ, PT ;  /* 0x00000000003f782f */ /* 0x000fe20003800000 */
[----:B-1----:R-:W-:Y:S02]  /*0870*/  ULEA UR9, UR5, UR4, 0x18 ;  /* 0x0000000405097291 */ /* 0x002fe4000f8ec03f */
[----:B------:R-:W-:-:S04]  /*0880*/  UIADD3 UR4, -UR6, 0x100000, URZ ;  /* 0x0010000006047890 */ /* 0x000fc8000fffe13f */
[----:B------:R-:W-:Y:S02]  /*0890*/  USHF.L.U32 UR5, UR4, 0xb, URZ ;  /* 0x0000000b04057899 */ /* 0x000fe4000800063f */
[----:B------:R-:W-:Y:S02]  /*08a0*/  USHF.L.U32 UR4, UR4, 0x1, URZ ;  /* 0x0000000104047899 */ /* 0x000fe4000800063f */
        /* <DEDUP_REMOVED lines=13> */
.L_x_5:
[----:B-1----:R-:W-:Y:S01]  /*0980*/  R2UR UR4, R2 ;  /* 0x00000000020472ca */ /* 0x002fe200000e0000 */
[----:B------:R-:W-:Y:S01]  /*0990*/  NOP ;  /* 0x0000000000007918 */ /* 0x000fe20000000000 */
[----:B------:R-:W-:Y:S01]  /*09a0*/  MOV R3, UR8 ;  /* 0x0000000800037c02 */ /* 0x000fe20008000f00 */
[----:B--234-:R-:W-:Y:S03]  /*09b0*/  BAR.SYNC.DEFER_BLOCKING 0x0 ;  /* 0x0000000000007b1d */ /* 0x01cfe60000010000 */
[----:B------:R-:W-:-:S07]  /*09c0*/  ISETP.EQ.AND P2, PT, R3, 0x1, P1 ;  /* 0x000000010300780c */ /* 0x000fce0000f42270 */
[----:B------:R-:W-:-:S13]  /*09d0*/  ISETP.NE.AND P0, PT, RZ, UR4, PT ;  /* 0x00000004ff007c0c */ /* 0x000fda000bf05270 */
[----:B------:R-:W-:Y:S05]  /*09e0*/  @!P0 BRA `(.L_x_6) ;  /* 0x000000e000448947 */ /* 0x000fea0003800000 */
[----:B------:R-:W-:-:S06]  /*09f0*/  UISETP.GT.U32.AND UP0, UPT, UR10, 0x3, UPT ;  /* 0x000000030a00788c */ /* 0x000fcc000bf04070 */
[----:B------:R-:W-:-:S13]  /*0a00*/  PLOP3.LUT P0, PT, PT, PT, UP0, 0x80, 0x0 ;  /* 0x000000000000781c */ /* 0x000fda0003f0f008 */
[----:B------:R-:W-:Y:S05]  /*0a10*/  @P0 EXIT ;  /* 0x000000000000094d */ /* 0x000fea0003800000 */
.L_x_7:
[----:B------:R-:W-:-:S08]  /*0a20*/  NOP ;  /* 0x0000000000007918 */ /* 0x000fd00000000000 */
[----:B------:R-:W1:Y:S02]  /*0a30*/  USETMAXREG.TRY_ALLOC.CTAPOOL UP0, 0xf0 ;  /* 0x000000f0000079c8 */ /* 0x000e640008000600 */
[----:B-1----:R-:W-:-:S13]  /*0a40*/  PLOP3.LUT P0, PT, PT, PT, UP0, 0x80, 0x0 ;  /* 0x000000000000781c */ /* 0x002fda0003f0f008 */
[----:B------:R-:W-:Y:S05]  /*0a50*/  @!P0 BRA `(.L_x_7) ;  /* 0xfffffffc00f08947 */ /* 0x000fea000383ffff */
[----:B------:R-:W-:Y:S01]  /*0a60*/  R2UR UR4, R2 ;  /* 0x00000000020472ca */ /* 0x000fe200000e0000 */
[----:B------:R-:W1:Y:S01]  /*0a70*/  S2UR UR5, SR_CTAID.X ;  /* 0x00000000000579c3 */ /* 0x000e620000002500 */
[----:B------:R-:W-:-:S11]  /*0a80*/  UMOV UR11, URZ ;  /* 0x0000003f000b7c82 */ /* 0x000fd60008000000 */
[----:B------:R-:W-:-:S03]  /*0a90*/  UISETP.NE.AND UP0, UPT, UR4, 0x1, UPT ;  /* 0x000000010400788c */ /* 0x000fc6000bf05270 */
[----:B------:R-:W-:-:S03]  /*0aa0*/  UMOV UR4, URZ ;  /* 0x0000003f00047c82 */ /* 0x000fc60008000000 */
[----:B------:R-:W-:Y:S02]  /*0ab0*/  PLOP3.LUT P0, PT, PT, PT, UP0, 0x80, 0x0 ;  /* 0x000000000000781c */ /* 0x000fe40003f0f008 */
[----:B-1----:R-:W-:-:S11]  /*0ac0*/  MOV R4, UR5 ;  /* 0x0000000500047c02 */ /* 0x002fd60008000f00 */
[----:B------:R-:W-:Y:S05]  /*0ad0*/  @!P0 BRA `(.L_x_8) ;  /* 0x0000000000488947 */ /* 0x000fea0003800000 */
[----:B------:R-:W-:Y:S01]  /*0ae0*/  R2UR UR5, R2 ;  /* 0x00000000020572ca */ /* 0x000fe200000e0000 */
[----:B------:R-:W-:-:S12]  /*0af0*/  UMOV UR11, 0x1 ;  /* 0x00000001000b7882 */ /* 0x000fd80000000000 */
[----:B------:R-:W-:-:S06]  /*0b00*/  UISETP.NE.AND UP0, UPT, UR5, 0x2, UPT ;  /* 0x000000020500788c */ /* 0x000fcc000bf05270 */
[----:B------:R-:W-:-:S13]  /*0b10*/  PLOP3.LUT P1, PT, PT, PT, UP0, 0x80, 0x0 ;  /* 0x000000000000781c */ /* 0x000fda0003f2f008 */
[----:B------:R-:W-:Y:S05]  /*0b20*/  @!P1 BRA `(.L_x_8) ;  /* 0x0000000000349947 */ /* 0x000fea0003800000 */
[----:B------:R-:W-:-:S13]  /*0b30*/  R2UR UR4, R2 ;  /* 0x00000000020472ca */ /* 0x000fda00000e0000 */
[----:B------:R-:W-:-:S06]  /*0b40*/  UISETP.NE.AND UP0, UPT, UR4, 0x3, UPT ;  /* 0x000000030400788c */ /* 0x000fcc000bf05270 */
[----:B------:R-:W-:-:S13]  /*0b50*/  PLOP3.LUT P1, PT, PT, PT, UP0, 0x80, 0x0 ;  /* 0x000000000000781c */ /* 0x000fda0003f2f008 */
[----:B------:R-:W-:Y:S05]  /*0b60*/  @!P1 BRA `(.L_x_9) ;  /* 0x00000000001c9947 */ /* 0x000fea0003800000 */
[----:B------:R-:W-:-:S13]  /*0b70*/  R2UR UR4, R2 ;  /* 0x00000000020472ca */ /* 0x000fda00000e0000 */
[----:B------:R-:W-:-:S11]  /*0b80*/  UISETP.NE.AND UP0, UPT, UR4, 0x4, UPT ;  /* 0x000000040400788c */ /* 0x000fd6000bf05270 */
[----:B------:R-:W-:Y:S01]  /*0b90*/  @!UP0 UMOV UR4, 0x1 ;  /* 0x0000000100048882 */ /* 0x000fe20000000000 */
[----:B------:R-:W-:Y:S01]  /*0ba0*/  @!UP0 UMOV UR11, 0x1 ;  /* 0x00000001000b8882 */ /* 0x000fe20000000000 */
[----:B------:R-:W-:Y:S01]  /*0bb0*/  @UP0 UMOV UR4, URZ ;  /* 0x0000003f00040c82 */ /* 0x000fe20008000000 */
[----:B------:R-:W-:Y:S01]  /*0bc0*/  @UP0 UMOV UR11, URZ ;  /* 0x0000003f000b0c82 */ /* 0x000fe20008000000 */
[----:B------:R-:W-:Y:S05]  /*0bd0*/  BRA `(.L_x_8) ;  /* 0x0000000000087947 */ /* 0x000fea0003800000 */
.L_x_9:
[----:B------:R-:W-:Y:S01]  /*0be0*/  UMOV UR4, 0x1 ;  /* 0x0000000100047882 */ /* 0x000fe20000000000 */
[----:B------:R-:W-:-:S05]  /*0bf0*/  UMOV UR11, URZ ;  /* 0x0000003f000b7c82 */ /* 0x000fca0008000000 */
.L_x_8:
[----:B------:R-:W-:Y:S05]  /*0c00*/  @!P0 BRA `(.L_x_10) ;  /* 0x0000000000608947 */ /* 0x000fea0003800000 */
[----:B------:R-:W-:-:S13]  /*0c10*/  R2UR UR5, R2 ;  /* 0x00000000020572ca */ /* 0x000fda00000e0000 */
        /* <DEDUP_REMOVED lines=10> */
[----:B------:R-:W-:Y:S05]  /*0cc0*/  @P0 BRA `(.L_x_13) ;  /* 0x00000000003c0947 */ /* 0x000fea0003800000 */
[----:B------:R-:W-:-:S13]  /*0cd0*/  R2UR UR5, R4 ;  /* 0x00000000040572ca */ /* 0x000fda00000e0000 */
[----:B------:R-:W-:-:S06]  /*0ce0*/  ULEA UR5, UR5, 0x3, 0x1 ;  /* 0x0000000305057891 */ /* 0x000fcc000f8e083f */
[----:B------:R-:W-:Y:S01]  /*0cf0*/  MOV R4, UR5 ;  /* 0x0000000500047c02 */ /* 0x000fe20008000f00 */
[----:B------:R-:W-:Y:S06]  /*0d00*/  BRA `(.L_x_13) ;  /* 0x00000000002c7947 */ /* 0x000fec0003800000 */
.L_x_12:
[----:B------:R-:W-:-:S13]  /*0d10*/  R2UR UR5, R4 ;  /* 0x00000000040572ca */ /* 0x000fda00000e0000 */
[----:B------:R-:W-:-:S06]  /*0d20*/  ULEA UR5, UR5, 0x2, 0x1 ;  /* 0x0000000205057891 */ /* 0x000fcc000f8e083f */
[----:B------:R-:W-:Y:S01]  /*0d30*/  MOV R4, UR5 ;  /* 0x0000000500047c02 */ /* 0x000fe20008000f00 */
[----:B------:R-:W-:Y:S06]  /*0d40*/  BRA `(.L_x_13) ;  /* 0x00000000001c7947 */ /* 0x000fec0003800000 */
.L_x_11:
[----:B------:R-:W-:-:S13]  /*0d50*/  R2UR UR5, R4 ;  /* 0x00000000040572ca */ /* 0x000fda00000e0000 */
[----:B------:R-:W-:-:S06]  /*0d60*/  ULEA UR5, UR5, 0x1, 0x1 ;  /* 0x0000000105057891 */ /* 0x000fcc000f8e083f */
[----:B------:R-:W-:Y:S01]  /*0d70*/  MOV R4, UR5 ;  /* 0x0000000500047c02 */ /* 0x000fe20008000f00 */
[----:B------:R-:W-:Y:S06]  /*0d80*/  BRA `(.L_x_13) ;  /* 0x00000000000c7947 */ /* 0x000fec0003800000 */
.L_x_10:
[----:B------:R-:W-:-:S13]  /*0d90*/  R2UR UR5, R4 ;  /* 0x00000000040572ca */ /* 0x000fda00000e0000 */
[----:B------:R-:W-:-:S06]  /*0da0*/  USHF.L.U32 UR5, UR5, 0x1, URZ ;  /* 0x0000000105057899 */ /* 0x000fcc000800063f */
[----:B------:R-:W-:-:S07]  /*0db0*/  MOV R4, UR5 ;  /* 0x0000000500047c02 */ /* 0x000fce0008000f00 */
.L_x_13:
[----:B------:R-:W-:-:S04]  /*0dc0*/  ULOP3.LUT UR5, UR14, 0x1, URZ, 0xfc, !UPT ;  /* 0x000000010e057892 */ /* 0x000fc8000f8efc3f */
[----:B------:R-:W-:-:S06]  /*0dd0*/  UISETP.NE.AND UP0, UPT, UR5, 0x3, UPT ;  /* 0x000000030500788c */ /* 0x000fcc000bf05270 */
[----:B------:R-:W-:-:S13]  /*0de0*/  PLOP3.LUT P0, PT, PT, PT, UP0, 0x80, 0x0 ;  /* 0x000000000000781c */ /* 0x000fda0003f0f008 */
[----:B------:R-:W-:Y:S05]  /*0df0*/  @!P0 BRA `(.L_x_14) ;  /* 0x0000000000048947 */ /* 0x000fea0003800000 */
[----:B------:R-:W-:Y:S01]  /*0e00*/  BPT.TRAP 0x1 ;  /* 0x000000040000795c */ /* 0x000fe20000300000 */
.L_x_14:
[----:B------:R-:W1:Y:S01]  /*0e10*/  S2UR UR5, SR_CgaCtaId ;  /* 0x00000000000579c3 */ /* 0x000e620000008800 */
[----:B------:R-:W-:Y:S01]  /*0e20*/  UMOV UR61, 0x400 ;  /* 0x00000400003d7882 */ /* 0x000fe20000000000 */
[----:B------:R-:W-:Y:S02]  /*0e30*/  MOV R5, UR4 ;  /* 0x0000000400057c02 */ /* 0x000fe40008000f00 */
[----:B------:R-:W-:Y:S02]  /*0e40*/  SHF.R.S32.HI R3, RZ, 0x1f, R0 ;  /* 0x0000001fff037819 */ /* 0x000fe40000011400 */
[----:B------:R-:W-:Y:S02]  /*0e50*/  SHF.L.U32 R5, R5, 0x1f, RZ ;  /* 0x0000001f05057819 */ /* 0x000fe400000006ff */
[----:B------:R-:W-:-:S04]  /*0e60*/  LEA.HI R3, R3, R0, RZ, 0x7 ;  /* 0x0000000003037211 */ /* 0x000fc800078f38ff */
[----:B------:R-:W-:-:S04]  /*0e70*/  LOP3.LUT R3, R3, 0xffffff80, RZ, 0xc0, !PT ;  /* 0xffffff8003037812 */ /* 0x000fc800078ec0ff */
[----:B------:R-:W-:-:S04]  /*0e80*/  IADD3 R3, -R3, R0, RZ ;  /* 0x0000000003037210 */ /* 0x000fc80007ffe1ff */
[----:B------:R-:W-:Y:S01]  /*0e90*/  SHF.R.S32.HI R0, RZ, 0x1f, R3 ;  /* 0x0000001fff007819 */ /* 0x000fe20000011403 */
[----:B-1----:R-:W-:-:S03]  /*0ea0*/  ULEA UR61, UR5, UR61, 0x18 ;  /* 0x0000003d053d7291 */ /* 0x002fc6000f8ec03f */
[----:B------:R-:W-:Y:S01]  /*0eb0*/  LEA.HI R0, R0, R3, RZ, 0x2 ;  /* 0x0000000300007211 */ /* 0x000fe200078f10ff */
[----:B------:R-:W-:-:S03]  /*0ec0*/  ULEA UR5, UR11, UR61, 0x3 ;  /* 0x0000003d0b057291 */ /* 0x000fc6000f8e183f */
[----:B------:R-:W-:-:S04]  /*0ed0*/  LOP3.LUT R0, R0, 0x7ffffffc, RZ, 0xc0, !PT ;  /* 0x7ffffffc00007812 */ /* 0x000fc800078ec0ff */
[----:B------:R-:W-:Y:S02]  /*0ee0*/  IADD3 R0, R3, -R0, RZ ;  /* 0x8000000003007210 */ /* 0x000fe40007ffe0ff */
[----:B------:R-:W1:Y:S02]  /*0ef0*/  SYNCS.PHASECHK.TRANS64.TRYWAIT P1, [UR5+0x60050], R5 ;  /* 0x06005005ff0075a7 */ /* 0x000e640008020145 */
[----:B-1----:R-:W-:Y:S05]  /*0f00*/  @!P1 BRA `(.L_x_15) ;  /* 0x000000f000f89947 */ /* 0x002fea0003800000 */
.L_x_113:
[----:B-1----:R-:W-:Y:S01]  /*0f10*/  SHF.L.U32 R5, R0, 0x1, RZ ;  /* 0x0000000100057819 */ /* 0x002fe200000006ff */
[----:B------:R-:W-:Y:S06]  /*0f20*/  @!P0 BRA `(.L_x_16) ;  /* 0x0000000000048947 */ /* 0x000fec0003800000 */
[----:B------:R-:W-:Y:S01]  /*0f30*/  BPT.TRAP 0x1 ;  /* 0x000000040000795c */ /* 0x000fe20000300000 */
.L_x_16:
[----:B------:R-:W-:Y:S01]  /*0f40*/  SHF.L.U32 R6, RZ, 0x1f, RZ ;  /* 0x0000001fff067819 */ /* 0x000fe200000006ff */
[----:B------:R-:W-:Y:S01]  /*0f50*/  UIADD3 UR18, UR61, 0x60090, URZ ;  /* 0x000600903d127890 */ /* 0x000fe2000fffe03f */
[----:B------:R-:W-:Y:S02]  /*0f60*/  ISETP.NE.AND P2, PT, RZ, UR10, PT ;  /* 0x0000000aff007c0c */ /* 0x000fe4000bf45270 */
[----:B------:R-:W1:Y:S02]  /*0f70*/  SYNCS.PHASECHK.TRANS64.TRYWAIT P1, [UR61+0x60000], R6 ;  /* 0x06000006ff0075a7 */ /* 0x000e64000802017d */
[----:B-1----:R-:W-:Y:S09]  /*0f80*/  @!P1 BRA `(.L_x_17) ;  /* 0x000000f000f09947 */ /* 0x002ff20003800000 */
.L_x_114:
[----:B------:R-:W-:Y:S02]  /*0f90*/  R2UR UR4, R2 ;  /* 0x00000000020472ca */ /* 0x000fe400000e0000 */
[----:B------:R-:W-:-:S04]  /*0fa0*/  SEL R0, RZ, 0x1, P2 ;  /* 0x00000001ff007807 */ /* 0x000fc80001000000 */
[----:B------:R-:W-:-:S07]  /*0fb0*/  SHF.L.U32 R0, R0, 0x1f, RZ ;  /* 0x0000001f00007819 */ /* 0x000fce00000006ff */
[----:B------:R-:W-:-:S06]  /*0fc0*/  ULEA UR4, UR4, UR18, 0x3 ;  /* 0x0000001204047291 */ /* 0x000fcc000f8e183f */
[----:B-1----:R-:W-:-:S03]  /*0fd0*/  MOV R3, UR4 ;  /* 0x0000000400037c02 */ /* 0x002fc60008000f00 */
[----:B------:R-:W1:Y:S02]  /*0fe0*/  SYNCS.PHASECHK.TRANS64.TRYWAIT P1, [UR4+-0x8], R0 ;  /* 0xfffff800ff0075a7 */ /* 0x000e640008020144 */
[----:B-1----:R-:W-:Y:S05]  /*0ff0*/  @!P1 BRA `(.L_x_18) ;  /* 0x000000f000ec9947 */ /* 0x002fea0003800000 */
.L_x_115:
[----:B------:R-:W-:Y:S01]  /*1000*/  USHF.R.U32.HI UR4, URZ, 0x4, UR61 ;  /* 0x000000043f047899 */ /* 0x000fe2000801163d */
[----:B------:R-:W-:Y:S01]  /*1010*/  WARPGROUP.ARRIVE ;  /* 0x00000000000079c5 */ /* 0x000fe20000000000 */
[----:B------:R-:W-:Y:S01]  /*1020*/  UIADD3 UR5, UR61, 0x10000, URZ ;  /* 0x000100003d057890 */ /* 0x000fe2000fffe03f */
[C---:B-1----:R-:W-:Y:S01]  /*1030*/  IADD3 R7, R5.reuse, 0x1, RZ ;  /* 0x0000000105077810 */ /* 0x042fe20007ffe0ff */
[----:B------:R-:W-:Y:S01]  /*1040*/  ULOP3.LUT UR4, UR4, 0x3fff, URZ, 0xc0, !UPT ;  /* 0x00003fff04047892 */ /* 0x000fe2000f8ec03f */
[C---:B------:R-:W-:Y:S01]  /*1050*/  IADD3 R8, R5.reuse, 0x8, RZ ;  /* 0x0000000805087810 */ /* 0x040fe20007ffe0ff */
[----:B------:R-:W-:Y:S01]  /*1060*/  USHF.R.U32.HI UR5, URZ, 0x4, UR5 ;  /* 0x000000043f057899 */ /* 0x000fe20008011605 */
[C---:B------:R-:W-:Y:S01]  /*1070*/  IADD3 R9, R5.reuse, 0x50, RZ ;  /* 0x0000005005097810 */ /* 0x040fe20007ffe0ff */
[----:B------:R-:W-:Y:S01]  /*1080*/  ULOP3.LUT UR4, UR4, 0x10000, URZ, 0xfc, !UPT ;  /* 0x0001000004047892 */ /* 0x000fe2000f8efc3f */
[C---:B------:R-:W-:Y:S01]  /*1090*/  IADD3 R13, R5.reuse, 0x68, RZ ;  /* 0x00000068050d7810 */ /* 0x040fe20007ffe0ff */
[----:B------:R-:W-:Y:S01]  /*10a0*/  ULOP3.LUT UR15, UR5, 0x3fff, URZ, 0xc0, !UPT ;  /* 0x00003fff050f7892 */ /* 0x000fe2000f8ec03f */
[----:B------:R-:W-:Y:S01]  /*10b0*/  IADD3 R15, R5, 0x78, RZ ;  /* 0x00000078050f7810 */ /* 0x000fe20007ffe0ff */
[----:B------:R-:W-:-:S02]  /*10c0*/  ULEA UR11, UR11, UR4, 0xb ;  /* 0x000000040b0b7291 */ /* 0x000fc4000f8e583f */
[----:B------:R-:W-:Y:S01]  /*10d0*/  ULOP3.LUT UR19, UR15, 0x10000, URZ, 0xfc, !UPT ;  /* 0x000100000f137892 */ /* 0x000fe2000f8efc3f */
[----:B------:R-:W-:Y:S01]  /*10e0*/  UMOV UR7, 0x40000040 ;  /* 0x4000004000077882 */ /* 0x000fe20000000000 */
[----:B------:R-:W-:Y:S01]  /*10f0*/  UMOV UR9, 0x40000040 ;  /* 0x4000004000097882 */ /* 0x000fe20000000000 */
[----:B------:R-:W-:Y:S02]  /*1100*/  UMOV UR5, UR7 ;  /* 0x0000000700057c82 */ /* 0x000fe40008000000 */
[----:B------:R-:W-:Y:S01]  /*1110*/  UMOV UR6, UR11 ;  /* 0x0000000b00067c82 */ /* 0x000fe20008000000 */
[----:B------:R-:W-:Y:S01]  /*1120*/  MOV R227, UR7 ;  /* 0x0000000700e37c02 */ /* 0x000fe20008000f00 */
[----:B------:R-:W-:Y:S01]  /*1130*/  UMOV UR4, UR6 ;  /* 0x0000000600047c82 */ /* 0x000fe20008000000 */
[----:B------:R-:W-:Y:S01]  /*1140*/  MOV R226, UR6 ;  /* 0x0000000600e27c02 */ /* 0x000fe20008000f00 */
[----:B------:R-:W-:Y:S01]  /*1150*/  UMOV UR6, UR19 ;  /* 0x0000001300067c82 */ /* 0x000fe20008000000 */
[----:B------:R-:W-:Y:S01]  /*1160*/  MOV R225, UR9 ;  /* 0x0000000900e17c02 */ /* 0x000fe20008000f00 */
[----:B------:R-:W-:Y:S01]  /*1170*/  HGMMA.64x128x16.F32.BF16 R24, gdesc[UR4], RZ, !UPT, gsb0 ;  /* 0x01e00000041879f0 */ /* 0x000fe2000c0018ff */
[----:B------:R-:W-:Y:S01]  /*1180*/  UIADD3 UR4, UR11, 0x2, URZ ;  /* 0x000000020b047890 */ /* 0x000fe2000fffe03f */
[----:B------:R-:W-:Y:S01]  /*1190*/  MOV R0, UR19 ;  /* 0x0000001300007c02 */ /* 0x000fe20008000f00 */
[----:B------:R-:W-:Y:S01]  /*11a0*/  UIADD3 UR6, UR19, 0x2, URZ ;  /* 0x0000000213067890 */ /* 0x000fe2000fffe03f */
[----:B------:R-:W-:Y:S01]  /*11b0*/  UMOV UR5, UR9 ;  /* 0x0000000900057c82 */ /* 0x000fe20008000000 */
[----:B------:R-:W-:Y:S01]  /*11c0*/  UMOV UR7, 0x40000040 ;  /* 0x4000004000077882 */ /* 0x000fe20000000000 */
[----:B------:R-:W-:-:S02]  /*11d0*/  UMOV UR9, 0x40000040 ;  /* 0x4000004000097882 */ /* 0x000fc40000000000 */
[----:B------:R-:W-:Y:S01]  /*11e0*/  UMOV UR8, UR4 ;  /* 0x0000000400087c82 */ /* 0x000fe20008000000 */
[----:B------:R-:W-:Y:S01]  /*11f0*/  MOV R223, UR9 ;  /* 0x0000000900df7c02 */ /* 0x000fe20008000f00 */
[----:B------:R-:W-:Y:S01]  /*1200*/  UMOV UR4, UR8 ;  /* 0x0000000800047c82 */ /* 0x000fe20008000000 */
[----:B------:R-:W-:Y:S01]  /*1210*/  MOV R224, UR8 ;  /* 0x0000000800e07c02 */ /* 0x000fe20008000f00 */
[----:B------:R-:W-:Y:S01]  /*1220*/  UIADD3 UR12, UR11, 0x202, URZ ;  /* 0x000002020b0c7890 */ /* 0x000fe2000fffe03f */
[----:B------:R-:W-:Y:S01]  /*1230*/  UMOV UR13, 0x40000040 ;  /* 0x40000040000d7882 */ /* 0x000fe20000000000 */
        /* <DEDUP_REMOVED lines=20> */
[----:B------:R-:W-:-:S04]  /*1380*/  USHF.L.U32 UR10, UR10, 0x3, URZ ;  /* 0x000000030a0a7899 */ /* 0x000fc8000800063f */
[----:B------:R-:W-:Y:S01]  /*1390*/  ULOP3.LUT UR10, UR10, 0x8, URZ, 0xc, !UPT ;  /* 0x000000080a0a7892 */ /* 0x000fe2000f8e0c3f */
[----:B------:R-:W-:Y:S02]  /*13a0*/  WARPGROUP.DEPBAR.LE gsb0, 0x0 ;  /* 0x00008000000079c5 */ /* 0x000fe40000010000 */
[----:B------:R-:W-:-:S06]  /*13b0*/  WARPGROUP.ARRIVE ;  /* 0x00000000000079c5 */ /* 0x000fcc0000000000 */
[----:B------:R-:W-:Y:S01]  /*13c0*/  HGMMA.64x128x16.F32.BF16 R24, gdesc[UR4], R24, gsb0 ;  /* 0x01e00000041879f0 */ /* 0x000fe20008001818 */
[----:B------:R-:W-:Y:S02]  /*13d0*/  UIADD3 UR4, UR11, 0x4, URZ ;  /* 0x000000040b047890 */ /* 0x000fe4000fffe03f */
[----:B------:R-:W-:Y:S01]  /*13e0*/  UIADD3 UR6, UR19, 0x4, URZ ;  /* 0x0000000413067890 */ /* 0x000fe2000fffe03f */
[----:B------:R-:W-:Y:S01]  /*13f0*/  UMOV UR5, UR9 ;  /* 0x0000000900057c82 */ /* 0x000fe20008000000 */
[----:B------:R-:W-:Y:S01]  /*1400*/  UMOV UR7, 0x40000040 ;  /* 0x4000004000077882 */ /* 0x000fe20000000000 */
[----:B------:R-:W-:Y:S02]  /*1410*/  UMOV UR9, 0x40000040 ;  /* 0x4000004000097882 */ /* 0x000fe40000000000 */
[----:B------:R-:W-:Y:S01]  /*1420*/  UMOV UR8, UR4 ;  /* 0x0000000400087c82 */ /* 0x000fe20008000000 */
[----:B------:R-:W-:Y:S01]  /*1430*/  MOV R11, UR9 ;  /* 0x00000009000b7c02 */ /* 0x000fe20008000f00 */
[----:B------:R-:W-:Y:S01]  /*1440*/  UMOV UR4, UR8 ;  /* 0x0000000800047c82 */ /* 0x000fe20008000000 */
[----:B------:R-:W-:Y:S01]  /*1450*/  MOV R222, UR8 ;  /* 0x0000000800de7c02 */ /* 0x000fe20008000f00 */
[----:B------:R-:W-:-:S02]  /*1460*/  WARPGROUP.DEPBAR.LE gsb0, 0x0 ;  /* 0x00008000000079c5 */ /* 0x000fc40000010000 */
[----:B------:R-:W-:-:S06]  /*1470*/  WARPGROUP.ARRIVE ;  /* 0x00000000000079c5 */ /* 0x000fcc0000000000 */
[----:B------:R-:W-:Y:S01]  /*1480*/  HGMMA.64x128x16.F32.BF16 R24, gdesc[UR4], R24, gsb0 ;  /* 0x01e00000041879f0 */ /* 0x000fe20008001818 */
[----:B------:R-:W-:Y:S02]  /*1490*/  UIADD3 UR4, UR11, 0x6, URZ ;  /* 0x000000060b047890 */ /* 0x000fe4000fffe03f */
[----:B------:R-:W-:Y:S01]  /*14a0*/  UIADD3 UR6, UR19, 0x6, URZ ;  /* 0x0000000613067890 */ /* 0x000fe2000fffe03f */
[----:B------:R-:W-:Y:S01]  /*14b0*/  UMOV UR5, UR9 ;  /* 0x0000000900057c82 */ /* 0x000fe20008000000 */
[----:B------:R-:W-:Y:S01]  /*14c0*/  UMOV UR7, 0x40000040 ;  /* 0x4000004000077882 */ /* 0x000fe20000000000 */
[----:B------:R-:W-:Y:S02]  /*14d0*/  UMOV UR9, 0x40000040 ;  /* 0x4000004000097882 */ /* 0x000fe40000000000 */
[----:B------:R-:W-:Y:S02]  /*14e0*/  UMOV UR8, UR4 ;  /* 0x0000000400087c82 */ /* 0x000fe40008000000 */
[----:B------:R-:W-:Y:S01]  /*14f0*/  UMOV UR4, UR8 ;  /* 0x0000000800047c82 */ /* 0x000fe20008000000 */
[----:B------:R-:W-:Y:S01]  /*1500*/  MOV R10, UR8 ;  /* 0x00000008000a7c02 */ /* 0x000fe20008000f00 */
[----:B------:R-:W-:Y:S01]  /*1510*/  UIADD3 UR8, UR11, 0x200, URZ ;  /* 0x000002000b087890 */ /* 0x000fe2000fffe03f */
[----:B------:R-:W-:-:S02]  /*1520*/  WARPGROUP.DEPBAR.LE gsb0, 0x0 ;  /* 0x00008000000079c5 */ /* 0x000fc40000010000 */
[----:B------:R-:W-:-:S06]  /*1530*/  WARPGROUP.ARRIVE ;  /* 0x00000000000079c5 */ /* 0x000fcc0000000000 */
[----:B------:R-:W-:Y:S01]  /*1540*/  HGMMA.64x128x16.F32.BF16 R24, gdesc[UR4], R24, gsb0 ;  /* 0x01e00000041879f0 */ /* 0x000fe20008001818 */
[----:B------:R-:W-:Y:S01]  /*1550*/  UIADD3 UR6, UR19, 0x400, URZ ;  /* 0x0000040013067890 */ /* 0x000fe2000fffe03f */
[----:B------:R-:W-:Y:S01]  /*1560*/  UMOV UR4, UR8 ;  /* 0x0000000800047c82 */ /* 0x000fe20008000000 */
[----:B------:R-:W-:Y:S01]  /*1570*/  UMOV UR5, UR9 ;  /* 0x0000000900057c82 */ /* 0x000fe20008000000 */
[----:B------:R-:W-:Y:S01]  /*1580*/  UMOV UR7, 0x40000040 ;  /* 0x4000004000077882 */ /* 0x000fe20000000000 */
[----:B------:R-:W-:Y:S02]  /*1590*/  WARPGROUP.DEPBAR.LE gsb0, 0x0 ;  /* 0x00008000000079c5 */ /* 0x000fe40000010000 */
        /* <DEDUP_REMOVED lines=79> */
[----:B------:R-:W-:Y:S01]  /*1a90*/  ULDC UR4, c[0x0][0x28c] ;  /* 0x0000a30000047ab9 */ /* 0x000fe20000000800 */
[----:B------:R-:W-:Y:S01]  /*1aa0*/  ULDC UR5, c[0x0][0x28c] ;  /* 0x0000a30000057ab9 */ /* 0x000fe20000000800 */
[----:B------:R-:W-:Y:S01]  /*1ab0*/  ISETP.GE.AND P6, PT, R7, UR4, PT ;  /* 0x0000000407007c0c */ /* 0x000fe2000bfc6270 */
[----:B------:R-:W-:Y:S01]  /*1ac0*/  ULDC UR4, c[0x0][0x28c] ;  /* 0x0000a30000047ab9 */ /* 0x000fe20000000800 */
[----:B------:R-:W-:Y:S02]  /*1ad0*/  IADD3 R7, R5, 0x9, RZ ;  /* 0x0000000905077810 */ /* 0x000fe40007ffe0ff */
[----:B------:R-:W-:Y:S01]  /*1ae0*/  ISETP.GE.AND P1, PT, R8, UR5, PT ;  /* 0x0000000508007c0c */ /* 0x000fe2000bf26270 */
[----:B------:R-:W-:Y:S01]  /*1af0*/  ULDC UR5, c[0x0][0x28c] ;  /* 0x0000a30000057ab9 */ /* 0x000fe20000000800 */
[----:B------:R-:W-:Y:S01]  /*1b00*/  ISETP.GE.AND P2, PT, R7, UR4, PT ;  /* 0x0000000407007c0c */ /* 0x000fe2000bf46270 */
[----:B------:R-:W-:Y:S01]  /*1b10*/  ULDC UR4, c[0x0][0x28c] ;  /* 0x0000a30000047ab9 */ /* 0x000fe20000000800 */
[----:B------:R-:W-:-:S02]  /*1b20*/  IADD3 R7, R5, 0x11, RZ ;  /* 0x0000001105077810 */ /* 0x000fc40007ffe0ff */
[----:B------:R-:W-:Y:S02]  /*1b30*/  IADD3 R8, R5, 0x10, RZ ;  /* 0x0000001005087810 */ /* 0x000fe40007ffe0ff */
[----:B------:R-:W-:Y:S01]  /*1b40*/  ISETP.GE.AND P4, PT, R7, UR4, PT ;  /* 0x0000000407007c0c */ /* 0x000fe2000bf86270 */
[----:B------:R-:W-:Y:S01]  /*1b50*/  ULDC UR4, c[0x0][0x28c] ;  /* 0x0000a30000047ab9 */ /* 0x000fe20000000800 */
[C---:B------:R-:W-:Y:S02]  /*1b60*/  IADD3 R7, R5.reuse, 0x19, RZ ;  /* 0x0000001905077810 */ /* 0x040fe40007ffe0ff */
[----:B------:R-:W-:Y:S01]  /*1b70*/  ISETP.GE.AND P3, PT, R8, UR5, PT ;  /* 0x0000000508007c0c */ /* 0x000fe2000bf66270 */
[----:B------:R-:W-:Y:S01]  /*1b80*/  ULDC UR5, c[0x0][0x28c] ;  /* 0x0000a30000057ab9 */ /* 0x000fe20000000800 */
[----:B------:R-:W-:-:S04]  /*1b90*/  IADD3 R8, R5, 0x18, RZ ;  /* 0x0000001805087810 */ /* 0x000fc80007ffe0ff */
[----:B------:R-:W-:Y:S01]  /*1ba0*/  ISETP.GE.AND P5, PT, R8, UR5, PT ;  /* 0x0000000508007c0c */ /* 0x000fe2000bfa6270 */
[----:B------:R-:W-:Y:S01]  /*1bb0*/  ULDC UR5, c[0x0][0x604] ;  /* 0x0001810000057ab9 */ /* 0x000fe20000000800 */
[----:B------:R-:W-:Y:S01]  /*1bc0*/  IADD3 R8, R5, 0x49, RZ ;  /* 0x0000004905087810 */ /* 0x000fe20007ffe0ff */
[----:B------:R-:W-:Y:S02]  /*1bd0*/  WARPGROUP.DEPBAR.LE gsb0, 0x0 ;  /* 0x00008000000079c5 */ /* 0x000fe40000010000 */
[----:B------:R-:W-:Y:S02]  /*1be0*/  FSEL R25, R25, -INF , !P6 ;  /* 0xff80000019197808 */ /* 0x000fe40007000000 */
[----:B------:R-:W-:Y:S02]  /*1bf0*/  FSEL R27, R27, -INF , !P6 ;  /* 0xff8000001b1b7808 */ /* 0x000fe40007000000 */
[----:B------:R-:W-:Y:S01]  /*1c00*/  ISETP.GE.AND P6, PT, R7, UR4, PT ;  /* 0x0000000407007c0c */ /* 0x000fe2000bfc6270 */
[----:B------:R-:W-:Y:S01]  /*1c10*/  ULDC UR4, c[0x0][0x28c] ;  /* 0x0000a30000047ab9 */ /* 0x000fe20000000800 */
[----:B------:R-:W-:-:S02]  /*1c20*/  IADD3 R7, R5, 0x20, RZ ;  /* 0x0000002005077810 */ /* 0x000fc40007ffe0ff */
[----:B------:R-:W-:Y:S02]  /*1c30*/  FSEL R28, R28, -INF , !P1 ;  /* 0xff8000001c1c7808 */ /* 0x000fe40004800000 */
[----:B------:R-:W-:Y:S02]  /*1c40*/  FSEL R30, R30, -INF , !P1 ;  /* 0xff8000001e1e7808 */ /* 0x000fe40004800000 */
[----:B------:R-:W-:Y:S01]  /*1c50*/  ISETP.GE.AND P1, PT, R7, UR4, PT ;  /* 0x0000000407007c0c */ /* 0x000fe2000bf26270 */
[----:B------:R-:W-:Y:S01]  /*1c60*/  ULDC UR4, c[0x0][0x28c] ;  /* 0x0000a30000047ab9 */ /* 0x000fe20000000800 */
[----:B------:R-:W-:Y:S02]  /*1c70*/  IADD3 R7, R5, 0x21, RZ ;  /* 0x0000002105077810 */ /* 0x000fe40007ffe0ff */
[----:B------:R-:W-:Y:S02]  /*1c80*/  FSEL R29, R29, -INF , !P2 ;  /* 0xff8000001d1d7808 */ /* 0x000fe40005000000 */
[----:B------:R-:W-:-:S02]  /*1c90*/  FSEL R31, R31, -INF , !P2 ;  /* 0xff8000001f1f7808 */ /* 0x000fc40005000000 */
[----:B------:R-:W-:Y:S01]  /*1ca0*/  ISETP.GE.AND P2, PT, R7, UR4, PT ;  /* 0x0000000407007c0c */ /* 0x000fe2000bf46270 */
[----:B------:R-:W-:Y:S01]  /*1cb0*/  ULDC UR4, c[0x0][0x28c] ;  /* 0x0000a30000047ab9 */ /* 0x000fe20000000800 */
[----:B------:R-:W-:Y:S02]  /*1cc0*/  IADD3 R7, R5, 0x28, RZ ;  /* 0x0000002805077810 */ /* 0x000fe40007ffe0ff */
        /* <DEDUP_REMOVED lines=39> */
[----:B------:R-:W-:Y:S02]  /*1f40*/  FSEL R48, R48, -INF , !P5 ;  /* 0xff80000030307808 */ /* 0x000fe40006800000 */
[----:B------:R-:W-:Y:S02]  /*1f50*/  FSEL R50, R50, -INF , !P5 ;  /* 0xff80000032327808 */ /* 0x000fe40006800000 */
[C---:B------:R-:W-:Y:S01]  /*1f60*/  ISETP.GE.AND P5, PT, R5.reuse, UR4, PT ;  /* 0x0000000405007c0c */ /* 0x040fe2000bfa6270 */
[----:B------:R-:W-:Y:S01]  /*1f70*/  ULDC UR4, c[0x0][0x28c] ;  /* 0x0000a30000047ab9 */ /* 0x000fe20000000800 */
[----:B------:R-:W-:-:S02]  /*1f80*/  IADD3 R7, R5, 0x48, RZ ;  /* 0x0000004805077810 */ /* 0x000fc40007ffe0ff */
[----:B------:R-:W-:Y:S02]  /*1f90*/  FSEL R26, R26, -INF , !P5 ;  /* 0xff8000001a1a7808 */ /* 0x000fe40006800000 */
[----:B------:R-:W-:Y:S02]  /*1fa0*/  FSEL R49, R49, -INF , !P6 ;  /* 0xff80000031317808 */ /* 0x000fe40007000000 */
[----:B------:R-:W-:Y:S02]  /*1fb0*/  FSEL R51, R51, -INF , !P6 ;  /* 0xff80000033337808 */ /* 0x000fe40007000000 */
[----:B------:R-:W-:Y:S01]  /*1fc0*/  ISETP.GE.AND P6, PT, R7, UR4, PT ;  /* 0x0000000407007c0c */ /* 0x000fe2000bfc6270 */
[----:B------:R-:W-:Y:S01]  /*1fd0*/  ULDC UR4, c[0x0][0x28c] ;  /* 0x0000a30000047ab9 */ /* 0x000fe20000000800 */
[----:B------:R-:W-:Y:S02]  /*1fe0*/  FMNMX R7, R26, R27, !PT ;  /* 0x0000001b1a077209 */ /* 0x000fe40007800000 */
[----:B------:R-:W-:-:S02]  /*1ff0*/  FSEL R52, R52, -INF , !P1 ;  /* 0xff80000034347808 */ /* 0x000fc40004800000 */
[----:B------:R-:W-:Y:S02]  /*2000*/  FSEL R54, R54, -INF , !P1 ;  /* 0xff80000036367808 */ /* 0x000fe40004800000 */
[----:B------:R-:W-:Y:S01]  /*2010*/  ISETP.GE.AND P1, PT, R8, UR4, PT ;  /* 0x0000000408007c0c */ /* 0x000fe2000bf26270 */
[----:B------:R-:W-:Y:S01]  /*2020*/  ULDC UR4, c[0x0][0x28c] ;  /* 0x0000a30000047ab9 */ /* 0x000fe20000000800 */
[----:B------:R-:W-:Y:S02]  /*2030*/  FMNMX R8, R30, R7, !PT ;  /* 0x000000071e087209 */ /* 0x000fe40007800000 */
[----:B------:R-:W-:Y:S02]  /*2040*/  FSEL R53, R53, -INF , !P2 ;  /* 0xff80000035357808 */ /* 0x000fe40005000000 */
[----:B------:R-:W-:Y:S02]  /*2050*/  FMNMX R7, R31, R8, !PT ;  /* 0x000000081f077209 */ /* 0x000fe40007800000 */
[----:B------:R-:W-:-:S02]  /*2060*/  FSEL R55, R55, -INF , !P2 ;  /* 0xff80000037377808 */ /* 0x000fc40005000000 */
[----:B------:R-:W-:Y:S02]  /*2070*/  FMNMX R8, R34, R7, !PT ;  /* 0x0000000722087209 */ /* 0x000fe40007800000 */
[----:B------:R-:W-:Y:S01]  /*2080*/  ISETP.GE.AND P2, PT, R9, UR4, PT ;  /* 0x0000000409007c0c */ /* 0x000fe2000bf46270 */
[----:B------:R-:W-:Y:S01]  /*2090*/  ULDC UR4, c[0x0][0x28c] ;  /* 0x0000a30000047ab9 */ /* 0x000fe20000000800 */
[----:B------:R-:W-:Y:S02]  /*20a0*/  FMNMX R7, R35, R8, !PT ;  /* 0x0000000823077209 */ /* 0x000fe40007800000 */
[----:B------:R-:W-:Y:S02]  /*20b0*/  IADD3 R9, R5, 0x51, RZ ;  /* 0x0000005105097810 */ /* 0x000fe40007ffe0ff */
[----:B------:R-:W-:Y:S02]  /*20c0*/  FMNMX R8, R38, R7, !PT ;  /* 0x0000000726087209 */ /* 0x000fe40007800000 */
[----:B------:R-:W-:-:S02]  /*20d0*/  FSEL R56, R56, -INF , !P3 ;  /* 0xff80000038387808 */ /* 0x000fc40005800000 */
[----:B------:R-:W-:Y:S02]  /*20e0*/  FMNMX R7, R39, R8, !PT ;  /* 0x0000000827077209 */ /* 0x000fe40007800000 */
[----:B------:R-:W-:Y:S02]  /*20f0*/  FSEL R58, R58, -INF , !P3 ;  /* 0xff8000003a3a7808 */ /* 0x000fe40005800000 */
[----:B------:R-:W-:Y:S01]  /*2100*/  ISETP.GE.AND P3, PT, R9, UR4, PT ;  /* 0x0000000409007c0c */ /* 0x000fe2000bf66270 */
[----:B------:R-:W-:Y:S01]  /*2110*/  ULDC UR4, c[0x0][0x28c] ;  /* 0x0000a30000047ab9 */ /* 0x000fe20000000800 */
[----:B------:R-:W-:Y:S02]  /*2120*/  IADD3 R9, R5, 0x58, RZ ;  /* 0x0000005805097810 */ /* 0x000fe40007ffe0ff */
[----:B------:R-:W-:Y:S02]  /*2130*/  FMNMX R8, R42, R7, !PT ;  /* 0x000000072a087209 */ /* 0x000fe40007800000 */
[----:B------:R-:W-:-:S02]  /*2140*/  FSEL R57, R57, -INF , !P4 ;  /* 0xff80000039397808 */ /* 0x000fc40006000000 */
[----:B------:R-:W-:Y:S02]  /*2150*/  FSEL R59, R59, -INF , !P4 ;  /* 0xff8000003b3b7808 */ /* 0x000fe40006000000 */
[----:B------:R-:W-:Y:S01]  /*2160*/  ISETP.GE.AND P4, PT, R9, UR4, PT ;  /* 0x0000000409007c0c */ /* 0x000fe2000bf86270 */
[----:B------:R-:W-:Y:S01]  /*2170*/  ULDC UR4, c[0x0][0x28c] ;  /* 0x0000a30000047ab9 */ /* 0x000fe20000000800 */
[----:B------:R-:W-:Y:S02]  /*2180*/  FMNMX R7, R43, R8, !PT ;  /* 0x000000082b077209 */ /* 0x000fe40007800000 */
[----:B------:R-:W-:Y:S02]  /*2190*/  IADD3 R9, R5, 0x59, RZ ;  /* 0x0000005905097810 */ /* 0x000fe40007ffe0ff */
[----:B------:R-:W-:Y:S02]  /*21a0*/  FSEL R60, R60, -INF , !P6 ;  /* 0xff8000003c3c7808 */ /* 0x000fe40007000000 */
[----:B------:R-:W-:-:S02]  /*21b0*/  FSEL R62, R62, -INF , !P6 ;  /* 0xff8000003e3e7808 */ /* 0x000fc40007000000 */
[----:B------:R-:W-:Y:S02]  /*21c0*/  FMNMX R8, R46, R7, !PT ;  /* 0x000000072e087209 */ /* 0x000fe40007800000 */
[----:B------:R-:W-:Y:S01]  /*21d0*/  ISETP.GE.AND P6, PT, R9, UR4, PT ;  /* 0x0000000409007c0c */ /* 0x000fe2000bfc6270 */
[----:B------:R-:W-:Y:S01]  /*21e0*/  ULDC UR4, c[0x0][0x28c] ;  /* 0x0000a30000047ab9 */ /* 0x000fe20000000800 */
[----:B------:R-:W-:Y:S02]  /*21f0*/  IADD3 R9, R5, 0x60, RZ ;  /* 0x0000006005097810 */ /* 0x000fe40007ffe0ff */
[----:B------:R-:W-:Y:S02]  /*2200*/  FMNMX R7, R47, R8, !PT ;  /* 0x000000082f077209 */ /* 0x000fe40007800000 */
[----:B------:R-:W-:Y:S02]  /*2210*/  FSEL R61, R61, -INF , !P1 ;  /* 0xff8000003d3d7808 */ /* 0x000fe40004800000 */
[----:B------:R-:W-:-:S02]  /*2220*/  FSEL R63, R63, -INF , !P1 ;  /* 0xff8000003f3f7808 */ /* 0x000fc40004800000 */
[----:B------:R-:W-:Y:S02]  /*2230*/  FSEL R8, R24, -INF , !P5 ;  /* 0xff80000018087808 */ /* 0x000fe40006800000 */
[----:B------:R-:W-:Y:S01]  /*2240*/  ISETP.GE.AND P1, PT, R9, UR4, PT ;  /* 0x0000000409007c0c */ /* 0x000fe2000bf26270 */
[----:B------:R-:W-:Y:S01]  /*2250*/  ULDC UR4, c[0x0][0x28c] ;  /* 0x0000a30000047ab9 */ /* 0x000fe20000000800 */
[----:B------:R-:W-:Y:S02]  /*2260*/  IADD3 R9, R5, 0x61, RZ ;  /* 0x0000006105097810 */ /* 0x000fe40007ffe0ff */
[----:B------:R-:W-:Y:S02]  /*2270*/  FMNMX R12, R50, R7, !PT ;  /* 0x00000007320c7209 */ /* 0x000fe40007800000 */
[----:B------:R-:W-:Y:S02]  /*2280*/  FMNMX R7, R8, R25, !PT ;  /* 0x0000001908077209 */ /* 0x000fe40007800000 */
[----:B------:R-:W-:Y:S01]  /*2290*/  ISETP.GE.AND P5, PT, R9, UR4, PT ;  /* 0x0000000409007c0c */ /* 0x000fe2000bfa6270 */
[----:B------:R-:W-:Y:S01]  /*22a0*/  ULDC UR4, c[0x0][0x28c] ;  /* 0x0000a30000047ab9 */ /* 0x000fe20000000800 */
[----:B------:R-:W-:-:S02]  /*22b0*/  FMNMX R9, R51, R12, !PT ;  /* 0x0000000c33097209 */ /* 0x000fc40007800000 */
[----:B------:R-:W-:Y:S02]  /*22c0*/  FMNMX R12, R28, R7, !PT ;  /* 0x000000071c0c7209 */ /* 0x000fe40007800000 */
[----:B------:R-:W-:Y:S02]  /*22d0*/  FMNMX R14, R54, R9, !PT ;  /* 0x00000009360e7209 */ /* 0x000fe40007800000 */
[----:B------:R-:W-:Y:S02]  /*22e0*/  FMNMX R7, R29, R12, !PT ;  /* 0x0000000c1d077209 */ /* 0x000fe40007800000 */
[----:B------:R-:W-:Y:S02]  /*22f0*/  FMNMX R9, R55, R14, !PT ;  /* 0x0000000e37097209 */ /* 0x000fe40007800000 */
[----:B------:R-:W-:Y:S02]  /*2300*/  FMNMX R12, R32, R7, !PT ;  /* 0x00000007200c7209 */ /* 0x000fe40007800000 */
[----:B------:R-:W-:-:S02]  /*2310*/  FMNMX R14, R58, R9, !PT ;  /* 0x000000093a0e7209 */ /* 0x000fc40007800000 */
[----:B------:R-:W-:Y:S02]  /*2320*/  FMNMX R7, R33, R12, !PT ;  /* 0x0000000c21077209 */ /* 0x000fe40007800000 */
[----:B------:R-:W-:Y:S02]  /*2330*/  FMNMX R9, R59, R14, !PT ;  /* 0x0000000e3b097209 */ /* 0x000fe40007800000 */
[----:B------:R-:W-:Y:S02]  /*2340*/  FMNMX R12, R36, R7, !PT ;  /* 0x00000007240c7209 */ /* 0x000fe40007800000 */
[----:B------:R-:W-:Y:S02]  /*2350*/  FMNMX R14, R62, R9, !PT ;  /* 0x000000093e0e7209 */ /* 0x000fe40007800000 */
[----:B------:R-:W-:Y:S02]  /*2360*/  FMNMX R7, R37, R12, !PT ;  /* 0x0000000c25077209 */ /* 0x000fe40007800000 */
[----:B------:R-:W-:-:S02]  /*2370*/  FSEL R64, R64, -INF , !P2 ;  /* 0xff80000040407808 */ /* 0x000fc40005000000 */
[----:B------:R-:W-:Y:S02]  /*2380*/  FSEL R66, R66, -INF , !P2 ;  /* 0xff80000042427808 */ /* 0x000fe40005000000 */
[----:B------:R-:W-:Y:S01]  /*2390*/  ISETP.GE.AND P2, PT, R13, UR4, PT ;  /* 0x000000040d007c0c */ /* 0x000fe2000bf46270 */
[----:B------:R-:W-:Y:S01]  /*23a0*/  ULDC UR4, c[0x0][0x28c] ;  /* 0x0000a30000047ab9 */ /* 0x000fe20000000800 */
[----:B------:R-:W-:Y:S02]  /*23b0*/  IADD3 R13, R5, 0x69, RZ ;  /* 0x00000069050d7810 */ /* 0x000fe40007ffe0ff */
[----:B------:R-:W-:Y:S02]  /*23c0*/  FMNMX R9, R63, R14, !PT ;  /* 0x0000000e3f097209 */ /* 0x000fe40007800000 */
[----:B------:R-:W-:Y:S02]  /*23d0*/  FMNMX R12, R40, R7, !PT ;  /* 0x00000007280c7209 */ /* 0x000fe40007800000 */
[----:B------:R-:W-:-:S02]  /*23e0*/  FSEL R65, R65, -INF , !P3 ;  /* 0xff80000041417808 */ /* 0x000fc40005800000 */
[----:B------:R-:W-:Y:S02]  /*23f0*/  FSEL R67, R67, -INF , !P3 ;  /* 0xff80000043437808 */ /* 0x000fe40005800000 */
[----:B------:R-:W-:Y:S01]  /*2400*/  ISETP.GE.AND P3, PT, R13, UR4, PT ;  /* 0x000000040d007c0c */ /* 0x000fe2000bf66270 */
[----:B------:R-:W-:Y:S01]  /*2410*/  ULDC UR4, c[0x0][0x28c] ;  /* 0x0000a30000047ab9 */ /* 0x000fe20000000800 */
[----:B------:R-:W-:Y:S02]  /*2420*/  FMNMX R14, R66, R9, !PT ;  /* 0x00000009420e7209 */ /* 0x000fe40007800000 */
[----:B------:R-:W-:Y:S02]  /*2430*/  IADD3 R13, R5, 0x70, RZ ;  /* 0x00000070050d7810 */ /* 0x000fe40007ffe0ff */
[----:B------:R-:W-:Y:S02]  /*2440*/  FMNMX R7, R41, R12, !PT ;  /* 0x0000000c29077209 */ /* 0x000fe40007800000 */
[----:B------:R-:W-:-:S02]  /*2450*/  FSEL R68, R68, -INF , !P4 ;  /* 0xff80000044447808 */ /* 0x000fc40006000000 */
[----:B------:R-:W-:Y:S02]  /*2460*/  FSEL R70, R70, -INF , !P4 ;  /* 0xff80000046467808 */ /* 0x000fe40006000000 */
[----:B------:R-:W-:Y:S02]  /*2470*/  FMNMX R9, R67, R14, !PT ;  /* 0x0000000e43097209 */ /* 0x000fe40007800000 */
[----:B------:R-:W-:Y:S01]  /*2480*/  ISETP.GE.AND P4, PT, R13, UR4, PT ;  /* 0x000000040d007c0c */ /* 0x000fe2000bf86270 */
[----:B------:R-:W-:Y:S01]  /*2490*/  ULDC UR4, c[0x0][0x28c] ;  /* 0x0000a30000047ab9 */ /* 0x000fe20000000800 */
[----:B------:R-:W-:Y:S02]  /*24a0*/  FMNMX R12, R44, R7, !PT ;  /* 0x000000072c0c7209 */ /* 0x000fe40007800000 */
[----:B------:R-:W-:Y:S02]  /*24b0*/  IADD3 R13, R5, 0x71, RZ ;  /* 0x00000071050d7810 */ /* 0x000fe40007ffe0ff */
[----:B------:R-:W-:-:S02]  /*24c0*/  FSEL R71, R71, -INF , !P6 ;  /* 0xff80000047477808 */ /* 0x000fc40007000000 */
[----:B------:R-:W-:Y:S02]  /*24d0*/  FMNMX R14, R70, R9, !PT ;  /* 0x00000009460e7209 */ /* 0x000fe40007800000 */
[----:B------:R-:W-:Y:S02]  /*24e0*/  FMNMX R7, R45, R12, !PT ;  /* 0x0000000c2d077209 */ /* 0x000fe40007800000 */
[----:B------:R-:W-:Y:S02]  /*24f0*/  FSEL R69, R69, -INF , !P6 ;  /* 0xff80000045457808 */ /* 0x000fe40007000000 */
[----:B------:R-:W-:Y:S01]  /*2500*/  ISETP.GE.AND P6, PT, R13, UR4, PT ;  /* 0x000000040d007c0c */ /* 0x000fe2000bfc6270 */
[----:B------:R-:W-:Y:S01]  /*2510*/  ULDC UR4, c[0x0][0x28c] ;  /* 0x0000a30000047ab9 */ /* 0x000fe20000000800 */
[----:B------:R-:W1:Y:S01]  /*2520*/  LDC R13, c[0x0][0x28c] ;  /* 0x0000a300ff0d7b82 */ /* 0x000e620000000800 */
[----:B------:R-:W-:Y:S02]  /*2530*/  FSEL R74, R74, -INF , !P1 ;  /* 0xff8000004a4a7808 */ /* 0x000fe40004800000 */
[----:B------:R-:W-:-:S02]  /*2540*/  FMNMX R9, R71, R14, !PT ;  /* 0x0000000e47097209 */ /* 0x000fc40007800000 */
[----:B------:R-:W-:Y:S02]  /*2550*/  FMNMX R12, R48, R7, !PT ;  /* 0x00000007300c7209 */ /* 0x000fe40007800000 */
[----:B------:R-:W-:Y:S02]  /*2560*/  FSEL R75, R75, -INF , !P5 ;  /* 0xff8000004b4b7808 */ /* 0x000fe40006800000 */
[----:B------:R-:W-:Y:S02]  /*2570*/  FMNMX R14, R74, R9, !PT ;  /* 0x000000094a0e7209 */ /* 0x000fe40007800000 */
[----:B------:R-:W-:Y:S02]  /*2580*/  FMNMX R7, R49, R12, !PT ;  /* 0x0000000c31077209 */ /* 0x000fe40007800000 */
[----:B------:R-:W-:Y:S02]  /*2590*/  FMNMX R9, R75, R14, !PT ;  /* 0x0000000e4b097209 */ /* 0x000fe40007800000 */
[----:B------:R-:W-:-:S02]  /*25a0*/  FMNMX R14, R52, R7, !PT ;  /* 0x00000007340e7209 */ /* 0x000fc40007800000 */
[----:B------:R-:W-:Y:S02]  /*25b0*/  IADD3 R12, R5, 0x79, RZ ;  /* 0x00000079050c7810 */ /* 0x000fe40007ffe0ff */
[----:B------:R-:W-:Y:S02]  /*25c0*/  FMNMX R7, R53, R14, !PT ;  /* 0x0000000e35077209 */ /* 0x000fe40007800000 */
[----:B------:R-:W-:Y:S02]  /*25d0*/  FSEL R73, R73, -INF , !P5 ;  /* 0xff80000049497808 */ /* 0x000fe40006800000 */
[----:B------:R-:W-:Y:S02]  /*25e0*/  FMNMX R14, R56, R7, !PT ;  /* 0x00000007380e7209 */ /* 0x000fe40007800000 */
[----:B-1----:R-:W-:Y:S02]  /*25f0*/  ISETP.GE.AND P5, PT, R12, R13, PT ;  /* 0x0000000d0c00720c */ /* 0x002fe40003fa6270 */
[----:B------:R-:W-:-:S02]  /*2600*/  FMNMX R7, R57, R14, !PT ;  /* 0x0000000e39077209 */ /* 0x000fc40007800000 */
[----:B------:R-:W-:Y:S02]  /*2610*/  FSEL R78, R78, -INF , !P2 ;  /* 0xff8000004e4e7808 */ /* 0x000fe40005000000 */
[----:B------:R-:W-:Y:S02]  /*2620*/  FMNMX R12, R60, R7, !PT ;  /* 0x000000073c0c7209 */ /* 0x000fe40007800000 */
[----:B------:R-:W-:Y:S02]  /*2630*/  FSEL R79, R79, -INF , !P3 ;  /* 0xff8000004f4f7808 */ /* 0x000fe40005800000 */
[----:B------:R-:W-:Y:S02]  /*2640*/  FMNMX R16, R78, R9, !PT ;  /* 0x000000094e107209 */ /* 0x000fe40007800000 */
[----:B------:R-:W-:Y:S02]  /*2650*/  FMNMX R7, R61, R12, !PT ;  /* 0x0000000c3d077209 */ /* 0x000fe40007800000 */
[----:B------:R-:W-:-:S02]  /*2660*/  FSEL R82, R82, -INF , !P4 ;  /* 0xff80000052527808 */ /* 0x000fc40006000000 */
[----:B------:R-:W-:Y:S02]  /*2670*/  FMNMX R9, R79, R16, !PT ;  /* 0x000000104f097209 */ /* 0x000fe40007800000 */
[----:B------:R-:W-:Y:S02]  /*2680*/  FMNMX R12, R64, R7, !PT ;  /* 0x00000007400c7209 */ /* 0x000fe40007800000 */
[----:B------:R-:W-:Y:S02]  /*2690*/  FSEL R72, R72, -INF , !P1 ;  /* 0xff80000048487808 */ /* 0x000fe40004800000 */
[----:B------:R-:W-:Y:S01]  /*26a0*/  ISETP.GE.AND P1, PT, R15, UR4, PT ;  /* 0x000000040f007c0c */ /* 0x000fe2000bf26270 */
[----:B------:R-:W-:Y:S01]  /*26b0*/  ULDC UR4, c[0x0][0x604] ;  /* 0x0001810000047ab9 */ /* 0x000fe20000000800 */
[----:B------:R-:W-:Y:S02]  /*26c0*/  FSEL R83, R83, -INF , !P6 ;  /* 0xff80000053537808 */ /* 0x000fe40007000000 */
[----:B------:R-:W-:-:S02]  /*26d0*/  FMNMX R16, R82, R9, !PT ;  /* 0x0000000952107209 */ /* 0x000fc40007800000 */
[----:B------:R-:W-:Y:S02]  /*26e0*/  FMNMX R7, R65, R12, !PT ;  /* 0x0000000c41077209 */ /* 0x000fe40007800000 */
[----:B------:R-:W-:Y:S02]  /*26f0*/  FSEL R86, R86, -INF , !P1 ;  /* 0xff80000056567808 */ /* 0x000fe40004800000 */
[----:B------:R-:W-:Y:S02]  /*2700*/  FMNMX R9, R83, R16, !PT ;  /* 0x0000001053097209 */ /* 0x000fe40007800000 */
[----:B------:R-:W-:Y:S02]  /*2710*/  FMNMX R12, R68, R7, !PT ;  /* 0x00000007440c7209 */ /* 0x000fe40007800000 */
[----:B------:R-:W-:Y:S02]  /*2720*/  FSEL R87, R87, -INF , !P5 ;  /* 0xff80000057577808 */ /* 0x000fe40006800000 */
[----:B------:R-:W-:-:S02]  /*2730*/  FMNMX R14, R86, R9, !PT ;  /* 0x00000009560e7209 */ /* 0x000fc40007800000 */
[----:B------:R-:W-:Y:S02]  /*2740*/  FMNMX R7, R69, R12, !PT ;  /* 0x0000000c45077209 */ /* 0x000fe40007800000 */
[----:B------:R-:W-:Y:S02]  /*2750*/  FMNMX R14, R87, R14, !PT ;  /* 0x0000000e570e7209 */ /* 0x000fe40007800000 */
[----:B------:R-:W-:Y:S02]  /*2760*/  FMNMX R12, R72, R7, !PT ;  /* 0x00000007480c7209 */ /* 0x000fe40007800000 */
[----:B------:R-:W-:Y:S01]  /*2770*/  FSEL R76, R76, -INF , !P2 ;  /* 0xff8000004c4c7808 */ /* 0x000fe20005000000 */
[----:B------:R-:W1:Y:S01]  /*2780*/  SHFL.BFLY PT, R9, R14, 0x1, 0x1f ;  /* 0x0c201f000e097f89 */ /* 0x000e6200000e0000 */
[----:B------:R-:W-:Y:S02]  /*2790*/  FMNMX R7, R73, R12, !PT ;  /* 0x0000000c49077209 */ /* 0x000fe40007800000 */
[----:B------:R-:W-:-:S02]  /*27a0*/  FSEL R77, R77, -INF , !P3 ;  /* 0xff8000004d4d7808 */ /* 0x000fc40005800000 */
[----:B------:R-:W-:Y:S02]  /*27b0*/  FMNMX R12, R76, R7, !PT ;  /* 0x000000074c0c7209 */ /* 0x000fe40007800000 */
[----:B------:R-:W-:Y:S02]  /*27c0*/  FSEL R80, R80, -INF , !P4 ;  /* 0xff80000050507808 */ /* 0x000fe40006000000 */
[----:B------:R-:W-:Y:S02]  /*27d0*/  FMNMX R7, R77, R12, !PT ;  /* 0x0000000c4d077209 */ /* 0x000fe40007800000 */
[----:B------:R-:W-:Y:S02]  /*27e0*/  FSEL R81, R81, -INF , !P6 ;  /* 0xff80000051517808 */ /* 0x000fe40007000000 */
[----:B------:R-:W-:Y:S02]  /*27f0*/  FMNMX R12, R80, R7, !PT ;  /* 0x00000007500c7209 */ /* 0x000fe40007800000 */
[----:B------:R-:W-:-:S02]  /*2800*/  FSEL R84, R84, -INF , !P1 ;  /* 0xff80000054547808 */ /* 0x000fc40004800000 */
[----:B------:R-:W-:Y:S02]  /*2810*/  FMNMX R7, R81, R12, !PT ;  /* 0x0000000c51077209 */ /* 0x000fe40007800000 */
[----:B------:R-:W-:Y:S02]  /*2820*/  FSEL R85, R85, -INF , !P5 ;  /* 0xff80000055557808 */ /* 0x000fe40006800000 */
[----:B------:R-:W-:Y:S02]  /*2830*/  FMNMX R12, R84, R7, !PT ;  /* 0x00000007540c7209 */ /* 0x000fe40007800000 */
[----:B-1----:R-:W-:Y:S02]  /*2840*/  FMNMX R9, R14, R9, !PT ;  /* 0x000000090e097209 */ /* 0x002fe40007800000 */
[----:B------:R-:W-:-:S03]  /*2850*/  FMNMX R12, R85, R12, !PT ;  /* 0x0000000c550c7209 */ /* 0x000fc60007800000 */
[----:B------:R-:W1:Y:S04]  /*2860*/  SHFL.BFLY PT, R14, R9, 0x2, 0x1f ;  /* 0x0c401f00090e7f89 */ /* 0x000e6800000e0000 */
[----:B------:R-:W2:Y:S01]  /*2870*/  SHFL.BFLY PT, R7, R12, 0x1, 0x1f ;  /* 0x0c201f000c077f89 */ /* 0x000ea200000e0000 */
[----:B-1----:R-:W-:Y:S02]  /*2880*/  FMNMX R14, R9, R14, !PT ;  /* 0x0000000e090e7209 */ /* 0x002fe40007800000 */
[----:B--2---:R-:W-:Y:S02]  /*2890*/  FMNMX R7, R12, R7, !PT ;  /* 0x000000070c077209 */ /* 0x004fe40007800000 */
[----:B------:R-:W-:-:S03]  /*28a0*/  FSETP.NEU.AND P1, PT, R14, -INF , PT ;  /* 0xff8000000e00780b */ /* 0x000fc60003f2d000 */
[----:B------:R-:W1:Y:S01]  /*28b0*/  SHFL.BFLY PT, R12, R7, 0x2, 0x1f ;  /* 0x0c401f00070c7f89 */ /* 0x000e6200000e0000 */
[----:B------:R-:W-:-:S05]  /*28c0*/  FSEL R9, R14, RZ, P1 ;  /* 0x000000ff0e097208 */ /* 0x000fca0000800000 */
[----:B------:R-:W-:Y:S01]  /*28d0*/  FMUL R9, R9, UR4 ;  /* 0x0000000409097c20 */ /* 0x000fe20008400000 */
[----:B------:R-:W-:-:S03]  /*28e0*/  ULDC UR4, c[0x0][0x604] ;  /* 0x0001810000047ab9 */ /* 0x000fc60000000800 */
[--C-:B------:R-:W-:Y:S01]  /*28f0*/  FFMA R26, R26, UR4, -R9.reuse ;  /* 0x000000041a1a7c23 */ /* 0x100fe20008000809 */
[----:B------:R-:W-:Y:S02]  /*2900*/  ULDC UR4, c[0x0][0x604] ;  /* 0x0001810000047ab9 */ /* 0x000fe40000000800 */
[--C-:B------:R-:W-:Y:S01]  /*2910*/  FFMA R18, R27, UR4, -R9.reuse ;  /* 0x000000041b127c23 */ /* 0x100fe20008000809 */
[----:B------:R-:W-:Y:S01]  /*2920*/  ULDC UR4, c[0x0][0x604] ;  /* 0x0001810000047ab9 */ /* 0x000fe20000000800 */
[----:B------:R-:W-:Y:S01]  /*2930*/  FSETP.GEU.AND P1, PT, R26, -126, PT ;  /* 0xc2fc00001a00780b */ /* 0x000fe20003f2e000 */
        /* <DEDUP_REMOVED lines=8> */
[----:B-1----:R-:W-:Y:S01]  /*29c0*/  FMNMX R12, R7, R12, !PT ;  /* 0x0000000c070c7209 */ /* 0x002fe20007800000 */
[--C-:B------:R-:W-:Y:S01]  /*29d0*/  FFMA R22, R35, UR4, -R9.reuse ;  /* 0x0000000423167c23 */ /* 0x100fe20008000809 */
[----:B------:R-:W-:Y:S01]  /*29e0*/  FSETP.GEU.AND P2, PT, R20, -126, PT ;  /* 0xc2fc00001400780b */ /* 0x000fe20003f4e000 */
[----:B------:R-:W-:Y:S01]  /*29f0*/  ULDC UR4, c[0x0][0x604] ;  /* 0x0001810000047ab9 */ /* 0x000fe20000000800 */
[----:B------:R-:W-:Y:S01]  /*2a00*/  FSETP.NEU.AND P5, PT, R12, -INF , PT ;  /* 0xff8000000c00780b */ /* 0x000fe20003fad000 */
[--C-:B------:R-:W-:Y:S01]  /*2a10*/  FFMA R38, R38, UR4, -R9.reuse ;  /* 0x0000000426267c23 */ /* 0x100fe20008000809 */
[----:B------:R-:W-:Y:S01]  /*2a20*/  FSETP.GEU.AND P6, PT, R34, -126, PT ;  /* 0xc2fc00002200780b */ /* 0x000fe20003fce000 */
[----:B------:R-:W-:Y:S01]  /*2a30*/  @!P4 FMUL R18, R18, 0.5 ;  /* 0x3f0000001212c820 */ /* 0x000fe20000400000 */
[----:B------:R-:W-:Y:S01]  /*2a40*/  FSEL R7, R12, RZ, P5 ;  /* 0x000000ff0c077208 */ /* 0x000fe20002800000 */
[----:B------:R-:W-:Y:S01]  /*2a50*/  ULDC UR4, c[0x0][0x604] ;  /* 0x0001810000047ab9 */ /* 0x000fe20000000800 */
[----:B------:R-:W-:Y:S01]  /*2a60*/  FSETP.GEU.AND P5, PT, R22, -126, PT ;  /* 0xc2fc00001600780b */ /* 0x000fe20003fae000 */
[----:B------:R-:W-:Y:S01]  /*2a70*/  @!P1 FMUL R26, R26, 0.5 ;  /* 0x3f0000001a1a9820 */ /* 0x000fe20000400000 */
[--C-:B------:R-:W-:Y:S01]  /*2a80*/  FFMA R24, R39, UR4, -R9.reuse ;  /* 0x0000000427187c23 */ /* 0x100fe20008000809 */
[----:B------:R-:W1:Y:S01]  /*2a90*/  MUFU.EX2 R18, R18 ;  /* 0x0000001200127308 */ /* 0x000e620000000800 */
[----:B------:R-:W-:Y:S01]  /*2aa0*/  ULDC UR4, c[0x0][0x604] ;  /* 0x0001810000047ab9 */ /* 0x000fe20000000800 */
[----:B------:R-:W-:Y:S01]  /*2ab0*/  @!P2 FMUL R20, R20, 0.5 ;  /* 0x3f0000001414a820 */ /* 0x000fe20000400000 */
[----:B------:R-:W-:Y:S01]  /*2ac0*/  FFMA R42, R42, UR4, -R9 ;  /* 0x000000042a2a7c23 */ /* 0x000fe20008000809 */
[----:B------:R-:W-:Y:S01]  /*2ad0*/  ULDC UR4, c[0x0][0x604] ;  /* 0x0001810000047ab9 */ /* 0x000fe20000000800 */
[----:B------:R-:W-:Y:S01]  /*2ae0*/  @!P3 FMUL R30, R30, 0.5 ;  /* 0x3f0000001e1eb820 */ /* 0x000fe20000400000 */
[----:B------:R-:W-:-:S02]  /*2af0*/  @!P6 FMUL R34, R34, 0.5 ;  /* 0x3f0000002222e820 */ /* 0x000fc40000400000 */
[----:B------:R-:W2:Y:S02]  /*2b00*/  MUFU.EX2 R20, R20 ;  /* 0x0000001400147308 */ /* 0x000ea40000000800 */
[----:B------:R-:W-:-:S06]  /*2b10*/  @!P5 FMUL R22, R22, 0.5 ;  /* 0x3f0000001616d820 */ /* 0x000fcc0000400000 */
[----:B------:R-:W3:Y:S01]  /*2b20*/  MUFU.EX2 R22, R22 ;  /* 0x0000001600167308 */ /* 0x000ee20000000800 */
[----:B-1----:R-:W-:Y:S01]  /*2b30*/  @!P4 FMUL R18, R18, R18 ;  /* 0x000000121212c220 */ /* 0x002fe20000400000 */
[----:B------:R-:W-:-:S06]  /*2b40*/  FSETP.GEU.AND P4, PT, R24, -126, PT ;  /* 0xc2fc00001800780b */ /* 0x000fcc0003f8e000 */
[----:B------:R-:W1:Y:S01]  /*2b50*/  MUFU.EX2 R177, R34 ;  /* 0x0000002200b17308 */ /* 0x000e620000000800 */
[----:B--2---:R-:W-:-:S06]  /*2b60*/  @!P2 FMUL R20, R20, R20 ;  /* 0x000000141414a220 */ /* 0x004fcc0000400000 */
[----:B------:R-:W-:Y:S01]  /*2b70*/  @!P4 FMUL R24, R24, 0.5 ;  /* 0x3f0000001818c820 */ /* 0x000fe20000400000 */
[----:B------:R2:W4:Y:S01]  /*2b80*/  MUFU.EX2 R181, R26 ;  /* 0x0000001a00b57308 */ /* 0x0005220000000800 */
[----:B---3--:R-:W-:-:S07]  /*2b90*/  @!P5 FMUL R22, R22, R22 ;  /* 0x000000161616d220 */ /* 0x008fce0000400000 */
[----:B------:R3:W5:Y:S01]  /*2ba0*/  MUFU.EX2 R183, R30 ;  /* 0x0000001e00b77308 */ /* 0x0007620000000800 */
[--C-:B--2---:R-:W-:Y:S01]  /*2bb0*/  FFMA R26, R43, UR4, -R9.reuse ;  /* 0x000000042b1a7c23 */ /* 0x104fe20008000809 */
[----:B------:R-:W-:Y:S01]  /*2bc0*/  ULDC UR4, c[0x0][0x604] ;  /* 0x0001810000047ab9 */ /* 0x000fe20000000800 */
[----:B-1----:R-:W-:Y:S01]  /*2bd0*/  @!P6 FMUL R177, R177, R177 ;  /* 0x000000b1b1b1e220 */ /* 0x002fe20000400000 */
[--C-:B------:R-:W-:Y:S01]  /*2be0*/  FFMA R46, R46, UR4, -R9.reuse ;  /* 0x000000042e2e7c23 */ /* 0x100fe20008000809 */
[----:B------:R-:W-:Y:S01]  /*2bf0*/  ULDC UR4, c[0x0][0x604] ;  /* 0x0001810000047ab9 */ /* 0x000fe20000000800 */
[----:B------:R-:W-:Y:S02]  /*2c00*/  FSETP.GEU.AND P2, PT, R26, -126, PT ;  /* 0xc2fc00001a00780b */ /* 0x000fe40003f4e000 */
[----:B------:R-:W1:Y:S01]  /*2c10*/  MUFU.EX2 R24, R24 ;  /* 0x0000001800187308 */ /* 0x000e620000000800 */
[--C-:B---3--:R-:W-:Y:S01]  /*2c20*/  FFMA R30, R47, UR4, -R9.reuse ;  /* 0x000000042f1e7c23 */ /* 0x108fe20008000809 */
[----:B------:R-:W-:Y:S01]  /*2c30*/  FSETP.GEU.AND P6, PT, R46, -126, PT ;  /* 0xc2fc00002e00780b */ /* 0x000fe20003fce000 */
[----:B----4-:R-:W-:Y:S01]  /*2c40*/  @!P1 FMUL R181, R181, R181 ;  /* 0x000000b5b5b59220 */ /* 0x010fe20000400000 */
[----:B------:R-:W-:Y:S01]  /*2c50*/  FSETP.GEU.AND P1, PT, R38, -126, PT ;  /* 0xc2fc00002600780b */ /* 0x000fe20003f2e000 */
[----:B------:R-:W-:Y:S01]  /*2c60*/  ULDC UR4, c[0x0][0x604] ;  /* 0x0001810000047ab9 */ /* 0x000fe20000000800 */
[----:B------:R-:W-:Y:S01]  /*2c70*/  FSETP.GEU.AND P5, PT, R30, -126, PT ;  /* 0xc2fc00001e00780b */ /* 0x000fe20003fae000 */
[--C-:B------:R-:W-:Y:S01]  /*2c80*/  FFMA R50, R50, UR4, -R9.reuse ;  /* 0x0000000432327c23 */ /* 0x100fe20008000809 */
[----:B------:R-:W-:Y:S01]  /*2c90*/  ULDC UR4, c[0x0][0x604] ;  /* 0x0001810000047ab9 */ /* 0x000fe20000000800 */
[----:B-----5:R-:W-:Y:S01]  /*2ca0*/  @!P3 FMUL R183, R183, R183 ;  /* 0x000000b7b7b7b220 */ /* 0x020fe20000400000 */
[----:B------:R-:W-:Y:S01]  /*2cb0*/  FSETP.GEU.AND P3, PT, R42, -126, PT ;  /* 0xc2fc00002a00780b */ /* 0x000fe20003f6e000 */
[----:B------:R-:W-:Y:S01]  /*2cc0*/  @!P2 FMUL R26, R26, 0.5 ;  /* 0x3f0000001a1aa820 */ /* 0x000fe20000400000 */
[----:B------:R-:W-:Y:S01]  /*2cd0*/  FFMA R34, R51, UR4, -R9 ;  /* 0x0000000433227c23 */ /* 0x000fe20008000809 */
[----:B------:R-:W-:-:S02]  /*2ce0*/  ULDC UR4, c[0x0][0x604] ;  /* 0x0001810000047ab9 */ /* 0x000fc40000000800 */
[----:B------:R-:W-:Y:S02]  /*2cf0*/  @!P6 FMUL R46, R46, 0.5 ;  /* 0x3f0000002e2ee820 */ /* 0x000fe40000400000 */
[----:B------:R-:W-:Y:S01]  /*2d00*/  @!P1 FMUL R38, R38, 0.5 ;  /* 0x3f00000026269820 */ /* 0x000fe20000400000 */
[----:B------:R-:W2:Y:S01]  /*2d10*/  MUFU.EX2 R26, R26 ;  /* 0x0000001a001a7308 */ /* 0x000ea20000000800 */
[----:B------:R-:W-:Y:S01]  /*2d20*/  @!P5 FMUL R30, R30, 0.5 ;  /* 0x3f0000001e1ed820 */ /* 0x000fe20000400000 */
[----:B-1----:R-:W-:Y:S01]  /*2d30*/  @!P4 FMUL R24, R24, R24 ;  /* 0x000000181818c220 */ /* 0x002fe20000400000 */
[----:B------:R-:W-:Y:S02]  /*2d40*/  FSETP.GEU.AND P4, PT, R34, -126, PT ;  /* 0xc2fc00002200780b */ /* 0x000fe40003f8e000 */
[----:B------:R-:W-:-:S03]  /*2d50*/  @!P3 FMUL R42, R42, 0.5 ;  /* 0x3f0000002a2ab820 */ /* 0x000fc60000400000 */
[----:B------:R-:W1:Y:S08]  /*2d60*/  MUFU.EX2 R175, R46 ;  /* 0x0000002e00af7308 */ /* 0x000e700000000800 */
[----:B------:R-:W3:Y:S01]  /*2d70*/  MUFU.EX2 R30, R30 ;  /* 0x0000001e001e7308 */ /* 0x000ee20000000800 */
[----:B--2---:R-:W-:Y:S01]  /*2d80*/  @!P2 FMUL R26, R26, R26 ;  /* 0x0000001a1a1aa220 */ /* 0x004fe20000400000 */
[----:B------:R-:W-:-:S06]  /*2d90*/  @!P4 FMUL R34, R34, 0.5 ;  /* 0x3f0000002222c820 */ /* 0x000fcc0000400000 */
[----:B------:R2:W4:Y:S01]  /*2da0*/  MUFU.EX2 R179, R38 ;  /* 0x0000002600b37308 */ /* 0x0005220000000800 */
[----:B-1----:R-:W-:-:S07]  /*2db0*/  @!P6 FMUL R175, R175, R175 ;  /* 0x000000afafafe220 */ /* 0x002fce0000400000 */
[----:B------:R1:W5:Y:S01]  /*2dc0*/  MUFU.EX2 R173, R42 ;  /* 0x0000002a00ad7308 */ /* 0x0003620000000800 */
[--C-:B--2---:R-:W-:Y:S01]  /*2dd0*/  FFMA R38, R54, UR4, -R9.reuse ;  /* 0x0000000436267c23 */ /* 0x104fe20008000809 */
[----:B------:R-:W-:Y:S01]  /*2de0*/  ULDC UR4, c[0x0][0x604] ;  /* 0x0001810000047ab9 */ /* 0x000fe20000000800 */
[----:B---3--:R-:W-:Y:S01]  /*2df0*/  @!P5 FMUL R30, R30, R30 ;  /* 0x0000001e1e1ed220 */ /* 0x008fe20000400000 */
[----:B------:R-:W-:Y:S01]  /*2e00*/  FFMA R55, R55, UR4, -R9 ;  /* 0x0000000437377c23 */ /* 0x000fe20008000809 */
[----:B------:R-:W-:-:S03]  /*2e10*/  ULDC UR4, c[0x0][0x604] ;  /* 0x0001810000047ab9 */ /* 0x000fc60000000800 */
[----:B------:R-:W2:Y:S01]  /*2e20*/  MUFU.EX2 R34, R34 ;  /* 0x0000002200227308 */ /* 0x000ea20000000800 */
[--C-:B-1----:R-:W-:Y:S01]  /*2e30*/  FFMA R42, R58, UR4, -R9.reuse ;  /* 0x000000043a2a7c23 */ /* 0x102fe20008000809 */
[----:B------:R-:W-:Y:S01]  /*2e40*/  ULDC UR4, c[0x0][0x604] ;  /* 0x0001810000047ab9 */ /* 0x000fe20000000800 */
[----:B------:R-:W-:Y:S01]  /*2e50*/  FSETP.GEU.AND P2, PT, R55, -126, PT ;  /* 0xc2fc00003700780b */ /* 0x000fe20003f4e000 */
[--C-:B------:R-:W-:Y:S01]  /*2e60*/  FFMA R59, R59, UR4, -R9.reuse ;  /* 0x000000043b3b7c23 */ /* 0x100fe20008000809 */
[----:B----4-:R-:W-:Y:S01]  /*2e70*/  @!P1 FMUL R179, R179, R179 ;  /* 0x000000b3b3b39220 */ /* 0x010fe20000400000 */
[----:B------:R-:W-:Y:S01]  /*2e80*/  FSETP.GEU.AND P6, PT, R42, -126, PT ;  /* 0xc2fc00002a00780b */ /* 0x000fe20003fce000 */
[----:B------:R-:W-:Y:S01]  /*2e90*/  ULDC UR4, c[0x0][0x604] ;  /* 0x0001810000047ab9 */ /* 0x000fe20000000800 */
[----:B------:R-:W-:Y:S01]  /*2ea0*/  FSETP.GEU.AND P1, PT, R50, -126, PT ;  /* 0xc2fc00003200780b */ /* 0x000fe20003f2e000 */
[--C-:B------:R-:W-:Y:S01]  /*2eb0*/  FFMA R46, R62, UR4, -R9.reuse ;  /* 0x000000043e2e7c23 */ /* 0x100fe20008000809 */
[----:B------:R-:W-:Y:S01]  /*2ec0*/  FSETP.GEU.AND P5, PT, R59, -126, PT ;  /* 0xc2fc00003b00780b */ /* 0x000fe20003fae000 */
[----:B------:R-:W-:Y:S01]  /*2ed0*/  ULDC UR4, c[0x0][0x604] ;  /* 0x0001810000047ab9 */ /* 0x000fe20000000800 */
[----:B-----5:R-:W-:Y:S01]  /*2ee0*/  @!P3 FMUL R173, R173, R173 ;  /* 0x000000adadadb220 */ /* 0x020fe20000400000 */
[----:B------:R-:W-:Y:S01]  /*2ef0*/  FFMA R63, R63, UR4, -R9 ;  /* 0x000000043f3f7c23 */ /* 0x000fe20008000809 */
[----:B------:R-:W-:Y:S01]  /*2f00*/  ULDC UR4, c[0x0][0x604] ;  /* 0x0001810000047ab9 */ /* 0x000fe20000000800 */
[----:B------:R-:W-:Y:S01]  /*2f10*/  FSETP.GEU.AND P3, PT, R38, -126, PT ;  /* 0xc2fc00002600780b */ /* 0x000fe20003f6e000 */
[----:B------:R-:W-:Y:S01]  /*2f20*/  @!P2 FMUL R55, R55, 0.5 ;  /* 0x3f0000003737a820 */ /* 0x000fe20000400000 */
[----:B--2---:R-:W-:Y:S01]  /*2f30*/  @!P4 FMUL R34, R34, R34 ;  /* 0x000000222222c220 */ /* 0x004fe20000400000 */
[----:B------:R-:W-:Y:S01]  /*2f40*/  FSETP.GEU.AND P4, PT, R63, -126, PT ;  /* 0xc2fc00003f00780b */ /* 0x000fe20003f8e000 */
[----:B------:R-:W-:Y:S01]  /*2f50*/  @!P6 FMUL R42, R42, 0.5 ;  /* 0x3f0000002a2ae820 */ /* 0x000fe20000400000 */
[----:B------:R-:W1:Y:S01]  /*2f60*/  MUFU.EX2 R171, R55 ;  /* 0x0000003700ab7308 */ /* 0x000e620000000800 */
[----:B------:R-:W-:-:S02]  /*2f70*/  @!P1 FMUL R50, R50, 0.5 ;  /* 0x3f00000032329820 */ /* 0x000fc40000400000 */
[----:B------:R-:W-:-:S05]  /*2f80*/  @!P5 FMUL R59, R59, 0.5 ;  /* 0x3f0000003b3bd820 */ /* 0x000fca0000400000 */
[----:B------:R-:W2:Y:S01]  /*2f90*/  MUFU.EX2 R165, R59 ;  /* 0x0000003b00a57308 */ /* 0x000ea20000000800 */
[----:B------:R-:W-:Y:S02]  /*2fa0*/  @!P3 FMUL R38, R38, 0.5 ;  /* 0x3f0000002626b820 */ /* 0x000fe40000400000 */
[----:B------:R-:W-:-:S05]  /*2fb0*/  @!P4 FMUL R63, R63, 0.5 ;  /* 0x3f0000003f3fc820 */ /* 0x000fca0000400000 */
[----:B------:R-:W3:Y:S01]  /*2fc0*/  MUFU.EX2 R42, R42 ;  /* 0x0000002a002a7308 */ /* 0x000ee20000000800 */
[----:B-1----:R-:W-:-:S07]  /*2fd0*/  @!P2 FMUL R171, R171, R171 ;  /* 0x000000abababa220 */ /* 0x002fce0000400000 */
[----:B------:R1:W4:Y:S01]  /*2fe0*/  MUFU.EX2 R169, R50 ;  /* 0x0000003200a97308 */ /* 0x0003220000000800 */
[----:B--2---:R-:W-:-:S07]  /*2ff0*/  @!P5 FMUL R165, R165, R165 ;  /* 0x000000a5a5a5d220 */ /* 0x004fce0000400000 */
[----:B------:R-:W2:Y:S01]  /*3000*/  MUFU.EX2 R38, R38 ;  /* 0x0000002600267308 */ /* 0x000ea20000000800 */
[--C-:B-1----:R-:W-:Y:S01]  /*3010*/  FFMA R50, R66, UR4, -R9.reuse ;  /* 0x0000000442327c23 */ /* 0x102fe20008000809 */
[----:B------:R-:W-:Y:S01]  /*3020*/  ULDC UR4, c[0x0][0x604] ;  /* 0x0001810000047ab9 */ /* 0x000fe20000000800 */
[----:B---3--:R-:W-:Y:S01]  /*3030*/  @!P6 FMUL R42, R42, R42 ;  /* 0x0000002a2a2ae220 */ /* 0x008fe20000400000 */
        /* <DEDUP_REMOVED lines=12> */
[----:B------:R-:W1:Y:S01]  /*3100*/  MUFU.EX2 R167, R63 ;  /* 0x0000003f00a77308 */ /* 0x000e620000000800 */
[----:B------:R-:W-:Y:S01]  /*3110*/  ULDC UR4, c[0x0][0x604] ;  /* 0x0001810000047ab9 */ /* 0x000fe20000000800 */
[----:B----4-:R-:W-:Y:S01]  /*3120*/  @!P1 FMUL R169, R169, R169 ;  /* 0x000000a9a9a99220 */ /* 0x010fe20000400000 */
[--C-:B------:R-:W-:Y:S01]  /*3130*/  FFMA R78, R78, UR4, -R9.reuse ;  /* 0x000000044e4e7c23 */ /* 0x100fe20008000809 */
[----:B------:R-:W-:Y:S01]  /*3140*/  ULDC UR4, c[0x0][0x604] ;  /* 0x0001810000047ab9 */ /* 0x000fe20000000800 */
[----:B------:R-:W-:Y:S01]  /*3150*/  @!P2 FMUL R67, R67, 0.5 ;  /* 0x3f0000004343a820 */ /* 0x000fe20000400000 */
[--C-:B------:R-:W-:Y:S01]  /*3160*/  FFMA R79, R79, UR4, -R9.reuse ;  /* 0x000000044f4f7c23 */ /* 0x100fe20008000809 */
[----:B------:R-:W-:Y:S01]  /*3170*/  ULDC UR4, c[0x0][0x604] ;  /* 0x0001810000047ab9 */ /* 0x000fe20000000800 */
[----:B------:R-:W-:Y:S01]  /*3180*/  @!P6 FMUL R54, R54, 0.5 ;  /* 0x3f0000003636e820 */ /* 0x000fe20000400000 */
[----:B------:R-:W3:Y:S01]  /*3190*/  MUFU.EX2 R161, R67 ;  /* 0x0000004300a17308 */ /* 0x000ee20000000800 */
[--C-:B------:R-:W-:Y:S01]  /*31a0*/  FFMA R82, R82, UR4, -R9.reuse ;  /* 0x0000000452527c23 */ /* 0x100fe20008000809 */
[----:B------:R-:W-:Y:S01]  /*31b0*/  @!P5 FMUL R71, R71, 0.5 ;  /* 0x3f0000004747d820 */ /* 0x000fe20000400000 */
[----:B------:R-:W-:Y:S01]  /*31c0*/  ULDC UR4, c[0x0][0x604] ;  /* 0x0001810000047ab9 */ /* 0x000fe20000000800 */
[----:B--2---:R-:W-:Y:S01]  /*31d0*/  @!P3 FMUL R38, R38, R38 ;  /* 0x000000262626b220 */ /* 0x004fe20000400000 */
[--C-:B------:R-:W-:Y:S01]  /*31e0*/  FFMA R83, R83, UR4, -R9.reuse ;  /* 0x0000000453537c23 */ /* 0x100fe20008000809 */
[----:B------:R-:W-:Y:S01]  /*31f0*/  FSETP.GEU.AND P1, PT, R46, -126, PT ;  /* 0xc2fc00002e00780b */ /* 0x000fe20003f2e000 */
[----:B------:R-:W-:Y:S01]  /*3200*/  ULDC UR4, c[0x0][0x604] ;  /* 0x0001810000047ab9 */ /* 0x000fe20000000800 */
[----:B------:R-:W2:Y:S01]  /*3210*/  MUFU.EX2 R163, R71 ;  /* 0x0000004700a37308 */ /* 0x000ea20000000800 */
[----:B-1----:R-:W-:Y:S01]  /*3220*/  @!P4 FMUL R167, R167, R167 ;  /* 0x000000a7a7a7c220 */ /* 0x002fe20000400000 */
[----:B------:R-:W-:Y:S01]  /*3230*/  FSETP.GEU.AND P3, PT, R50, -126, PT ;  /* 0xc2fc00003200780b */ /* 0x000fe20003f6e000 */
[----:B------:R-:W-:Y:S01]  /*3240*/  FFMA R86, R86, UR4, -R9 ;  /* 0x0000000456567c23 */ /* 0x000fe20008000809 */
[----:B------:R-:W-:Y:S01]  /*3250*/  FSETP.GEU.AND P4, PT, R75, -126, PT ;  /* 0xc2fc00004b00780b */ /* 0x000fe20003f8e000 */
[----:B------:R-:W-:-:S02]  /*3260*/  ULDC UR4, c[0x0][0x604] ;  /* 0x0001810000047ab9 */ /* 0x000fc40000000800 */
[----:B------:R-:W-:Y:S01]  /*3270*/  FFMA R9, R87, UR4, -R9 ;  /* 0x0000000457097c23 */ /* 0x000fe20008000809 */
[----:B------:R-:W1:Y:S01]  /*3280*/  MUFU.EX2 R54, R54 ;  /* 0x0000003600367308 */ /* 0x000e620000000800 */
[----:B---3--:R-:W-:Y:S01]  /*3290*/  @!P2 FMUL R161, R161, R161 ;  /* 0x000000a1a1a1a220 */ /* 0x008fe20000400000 */
[----:B------:R-:W-:Y:S01]  /*32a0*/  FSETP.GEU.AND P2, PT, R79, -126, PT ;  /* 0xc2fc00004f00780b */ /* 0x000fe20003f4e000 */
[----:B------:R-:W-:Y:S01]  /*32b0*/  @!P1 FMUL R46, R46, 0.5 ;  /* 0x3f0000002e2e9820 */ /* 0x000fe20000400000 */
[----:B------:R-:W-:Y:S02]  /*32c0*/  ULDC UR4, c[0x0][0x604] ;  /* 0x0001810000047ab9 */ /* 0x000fe40000000800 */
[----:B------:R-:W-:Y:S01]  /*32d0*/  FMUL R7, R7, UR4 ;  /* 0x0000000407077c20 */ /* 0x000fe20008400000 */
[----:B------:R-:W-:Y:S01]  /*32e0*/  @!P3 FMUL R50, R50, 0.5 ;  /* 0x3f0000003232b820 */ /* 0x000fe20000400000 */
[----:B------:R-:W-:Y:S01]  /*32f0*/  ULDC UR4, c[0x0][0x604] ;  /* 0x0001810000047ab9 */ /* 0x000fe20000000800 */
[----:B--2---:R-:W-:Y:S01]  /*3300*/  @!P5 FMUL R163, R163, R163 ;  /* 0x000000a3a3a3d220 */ /* 0x004fe20000400000 */
[----:B------:R-:W-:Y:S01]  /*3310*/  FSETP.GEU.AND P5, PT, R83, -126, PT ;  /* 0xc2fc00005300780b */ /* 0x000fe20003fae000 */
[----:B------:R-:W-:Y:S01]  /*3320*/  @!P4 FMUL R75, R75, 0.5 ;  /* 0x3f0000004b4bc820 */ /* 0x000fe20000400000 */
[----:B------:R-:W2:Y:S01]  /*3330*/  MUFU.EX2 R46, R46 ;  /* 0x0000002e002e7308 */ /* 0x000ea20000000800 */
[--C-:B------:R-:W-:Y:S01]  /*3340*/  FFMA R8, R8, UR4, -R7.reuse ;  /* 0x0000000408087c23 */ /* 0x100fe20008000807 */
[----:B------:R-:W-:Y:S01]  /*3350*/  ULDC UR4, c[0x0][0x604] ;  /* 0x0001810000047ab9 */ /* 0x000fe20000000800 */
[----:B------:R-:W-:Y:S01]  /*3360*/  @!P2 FMUL R79, R79, 0.5 ;  /* 0x3f0000004f4fa820 */ /* 0x000fe20000400000 */
[--C-:B------:R-:W-:Y:S01]  /*3370*/  FFMA R25, R25, UR4, -R7.reuse ;  /* 0x0000000419197c23 */ /* 0x100fe20008000807 */
[----:B-1----:R-:W-:Y:S01]  /*3380*/  @!P6 FMUL R54, R54, R54 ;  /* 0x000000363636e220 */ /* 0x002fe20000400000 */
[----:B------:R-:W-:Y:S01]  /*3390*/  FSETP.GEU.AND P6, PT, R82, -126, PT ;  /* 0xc2fc00005200780b */ /* 0x000fe20003fce000 */
[----:B------:R-:W-:Y:S01]  /*33a0*/  ULDC UR4, c[0x0][0x604] ;  /* 0x0001810000047ab9 */ /* 0x000fe20000000800 */
[----:B------:R-:W1:Y:S01]  /*33b0*/  MUFU.EX2 R159, R79 ;  /* 0x0000004f009f7308 */ /* 0x000e620000000800 */
[--C-:B------:R-:W-:Y:S01]  /*33c0*/  FFMA R28, R28, UR4, -R7.reuse ;  /* 0x000000041c1c7c23 */ /* 0x100fe20008000807 */
[----:B------:R-:W-:Y:S01]  /*33d0*/  ULDC UR4, c[0x0][0x604] ;  /* 0x0001810000047ab9 */ /* 0x000fe20000000800 */
[----:B------:R-:W-:Y:S01]  /*33e0*/  @!P5 FMUL R83, R83, 0.5 ;  /* 0x3f0000005353d820 */ /* 0x000fe20000400000 */
[----:B------:R-:W-:Y:S01]  /*33f0*/  FFMA R29, R29, UR4, -R7 ;  /* 0x000000041d1d7c23 */ /* 0x000fe20008000807 */
[----:B------:R-:W-:-:S02]  /*3400*/  ULDC UR4, c[0x0][0x604] ;  /* 0x0001810000047ab9 */ /* 0x000fc40000000800 */
[--C-:B------:R-:W-:Y:S01]  /*3410*/  FFMA R32, R32, UR4, -R7.reuse ;  /* 0x0000000420207c23 */ /* 0x100fe20008000807 */
[----:B------:R-:W3:Y:S01]  /*3420*/  MUFU.EX2 R153, R83 ;  /* 0x0000005300997308 */ /* 0x000ee20000000800 */
[----:B--2---:R-:W-:Y:S01]  /*3430*/  @!P1 FMUL R46, R46, R46 ;  /* 0x0000002e2e2e9220 */ /* 0x004fe20000400000 */
[----:B------:R-:W-:Y:S01]  /*3440*/  FSETP.GEU.AND P1, PT, R74, -126, PT ;  /* 0xc2fc00004a00780b */ /* 0x000fe20003f2e000 */
[----:B------:R-:W-:Y:S01]  /*3450*/  @!P6 FMUL R82, R82, 0.5 ;  /* 0x3f0000005252e820 */ /* 0x000fe20000400000 */
[----:B------:R-:W-:Y:S02]  /*3460*/  ULDC UR4, c[0x0][0x604] ;  /* 0x0001810000047ab9 */ /* 0x000fe40000000800 */
[--C-:B------:R-:W-:Y:S01]  /*3470*/  FFMA R33, R33, UR4, -R7.reuse ;  /* 0x0000000421217c23 */ /* 0x100fe20008000807 */
[----:B------:R-:W-:Y:S01]  /*3480*/  ULDC UR4, c[0x0][0x604] ;  /* 0x0001810000047ab9 */ /* 0x000fe20000000800 */
[----:B------:R-:W2:Y:S01]  /*3490*/  MUFU.EX2 R157, R75 ;  /* 0x0000004b009d7308 */ /* 0x000ea20000000800 */
[----:B-1----:R-:W-:Y:S01]  /*34a0*/  @!P2 FMUL R159, R159, R159 ;  /* 0x0000009f9f9fa220 */ /* 0x002fe20000400000 */
[----:B------:R-:W-:Y:S01]  /*34b0*/  FSETP.GEU.AND P2, PT, R25, -126, PT ;  /* 0xc2fc00001900780b */ /* 0x000fe20003f4e000 */
[----:B------:R-:W-:Y:S01]  /*34c0*/  FFMA R36, R36, UR4, -R7 ;  /* 0x0000000424247c23 */ /* 0x000fe20008000807 */
[----:B------:R-:W-:-:S02]  /*34d0*/  ULDC UR4, c[0x0][0x604] ;  /* 0x0001810000047ab9 */ /* 0x000fc40000000800 */
[--C-:B------:R-:W-:Y:S01]  /*34e0*/  FFMA R37, R37, UR4, -R7.reuse ;  /* 0x0000000425257c23 */ /* 0x100fe20008000807 */
[----:B------:R-:W-:Y:S01]  /*34f0*/  @!P1 FMUL R74, R74, 0.5 ;  /* 0x3f0000004a4a9820 */ /* 0x000fe20000400000 */
[----:B------:R-:W1:Y:S01]  /*3500*/  MUFU.EX2 R50, R50 ;  /* 0x0000003200327308 */ /* 0x000e620000000800 */
[----:B---3--:R-:W-:Y:S01]  /*3510*/  @!P5 FMUL R153, R153, R153 ;  /* 0x000000999999d220 */ /* 0x008fe20000400000 */
[----:B------:R-:W-:Y:S01]  /*3520*/  FSETP.GEU.AND P5, PT, R29, -126, PT ;  /* 0xc2fc00001d00780b */ /* 0x000fe20003fae000 */
[----:B------:R-:W-:Y:S02]  /*3530*/  ULDC UR4, c[0x0][0x604] ;  /* 0x0001810000047ab9 */ /* 0x000fe40000000800 */
[--C-:B------:R-:W-:Y:S01]  /*3540*/  FFMA R40, R40, UR4, -R7.reuse ;  /* 0x0000000428287c23 */ /* 0x100fe20008000807 */
[----:B------:R-:W-:Y:S01]  /*3550*/  ULDC UR4, c[0x0][0x604] ;  /* 0x0001810000047ab9 */ /* 0x000fe20000000800 */
[----:B------:R-:W-:Y:S01]  /*3560*/  @!P2 FMUL R25, R25, 0.5 ;  /* 0x3f0000001919a820 */ /* 0x000fe20000400000 */
[----:B------:R-:W3:Y:S01]  /*3570*/  MUFU.EX2 R82, R82 ;  /* 0x0000005200527308 */ /* 0x000ee20000000800 */
[----:B--2---:R-:W-:Y:S01]  /*3580*/  @!P4 FMUL R157, R157, R157 ;  /* 0x0000009d9d9dc220 */ /* 0x004fe20000400000 */
[----:B------:R-:W-:Y:S01]  /*3590*/  FSETP.GEU.AND P4, PT, R9, -126, PT ;  /* 0xc2fc00000900780b */ /* 0x000fe20003f8e000 */
[----:B------:R-:W-:Y:S01]  /*35a0*/  FFMA R41, R41, UR4, -R7 ;  /* 0x0000000429297c23 */ /* 0x000fe20008000807 */
[----:B------:R-:W-:-:S02]  /*35b0*/  ULDC UR4, c[0x0][0x604] ;  /* 0x0001810000047ab9 */ /* 0x000fc40000000800 */
[--C-:B------:R-:W-:Y:S01]  /*35c0*/  FFMA R44, R44, UR4, -R7.reuse ;  /* 0x000000042c2c7c23 */ /* 0x100fe20008000807 */
[----:B------:R-:W-:Y:S01]  /*35d0*/  @!P5 FMUL R29, R29, 0.5 ;  /* 0x3f0000001d1dd820 */ /* 0x000fe20000400000 */
[----:B------:R-:W2:Y:S01]  /*35e0*/  MUFU.EX2 R25, R25 ;  /* 0x0000001900197308 */ /* 0x000ea20000000800 */
[----:B-1----:R-:W-:Y:S01]  /*35f0*/  @!P3 FMUL R50, R50, R50 ;  /* 0x000000323232b220 */ /* 0x002fe20000400000 */
[----:B------:R-:W-:Y:S01]  /*3600*/  FSETP.GEU.AND P3, PT, R78, -126, PT ;  /* 0xc2fc00004e00780b */ /* 0x000fe20003f6e000 */
[----:B------:R-:W-:Y:S02]  /*3610*/  ULDC UR4, c[0x0][0x604] ;  /* 0x0001810000047ab9 */ /* 0x000fe40000000800 */
[--C-:B------:R-:W-:Y:S01]  /*3620*/  FFMA R45, R45, UR4, -R7.reuse ;  /* 0x000000042d2d7c23 */ /* 0x100fe20008000807 */
[----:B------:R-:W-:Y:S01]  /*3630*/  ULDC UR4, c[0x0][0x604] ;  /* 0x0001810000047ab9 */ /* 0x000fe20000000800 */
[----:B------:R-:W-:Y:S01]  /*3640*/  @!P4 FMUL R9, R9, 0.5 ;  /* 0x3f0000000909c820 */ /* 0x000fe20000400000 */
[----:B------:R-:W1:Y:S01]  /*3650*/  MUFU.EX2 R29, R29 ;  /* 0x0000001d001d7308 */ /* 0x000e620000000800 */
[----:B---3--:R-:W-:Y:S01]  /*3660*/  @!P6 FMUL R82, R82, R82 ;  /* 0x000000525252e220 */ /* 0x008fe20000400000 */
[----:B------:R-:W-:Y:S01]  /*3670*/  FSETP.GEU.AND P6, PT, R28, -126, PT ;  /* 0xc2fc00001c00780b */ /* 0x000fe20003fce000 */
[--C-:B------:R-:W-:Y:S01]  /*3680*/  FFMA R48, R48, UR4, -R7.reuse ;  /* 0x0000000430307c23 */ /* 0x100fe20008000807 */
[----:B------:R-:W-:Y:S01]  /*3690*/  ULDC UR4, c[0x0][0x604] ;  /* 0x0001810000047ab9 */ /* 0x000fe20000000800 */
[----:B------:R-:W-:Y:S01]  /*36a0*/  FADD R35, R169, R82 ;  /* 0x00000052a9237221 */ /* 0x000fe20000000000 */
[--C-:B------:R-:W-:Y:S01]  /*36b0*/  FFMA R49, R49, UR4, -R7.reuse ;  /* 0x0000000431317c23 */ /* 0x100fe20008000807 */
[----:B------:R-:W-:Y:S01]  /*36c0*/  @!P3 FMUL R78, R78, 0.5 ;  /* 0x3f0000004e4eb820 */ /* 0x000fe20000400000 */
[----:B------:R-:W3:Y:S01]  /*36d0*/  MUFU.EX2 R16, R9 ;  /* 0x0000000900107308 */ /* 0x000ee20000000800 */
[----:B--2---:R-:W-:Y:S01]  /*36e0*/  @!P2 FMUL R25, R25, R25 ;  /* 0x000000191919a220 */ /* 0x004fe20000400000 */
[----:B------:R-:W-:Y:S01]  /*36f0*/  FSETP.GEU.AND P2, PT, R37, -126, PT ;  /* 0xc2fc00002500780b */ /* 0x000fe20003f4e000 */
[----:B------:R-:W-:Y:S01]  /*3700*/  ULDC UR4, c[0x0][0x604] ;  /* 0x0001810000047ab9 */ /* 0x000fe20000000800 */
[----:B------:R-:W-:Y:S01]  /*3710*/  F2FP.BF16.F32.PACK_AB R169, R34, R169 ;  /* 0x000000a922a9723e */ /* 0x000fe200000010ff */
[--C-:B------:R-:W-:Y:S01]  /*3720*/  FFMA R52, R52, UR4, -R7.reuse ;  /* 0x0000000434347c23 */ /* 0x100fe20008000807 */
[----:B------:R-:W-:Y:S01]  /*3730*/  ULDC UR4, c[0x0][0x604] ;  /* 0x0001810000047ab9 */ /* 0x000fe20000000800 */
[----:B------:R-:W-:Y:S01]  /*3740*/  @!P6 FMUL R28, R28, 0.5 ;  /* 0x3f0000001c1ce820 */ /* 0x000fe20000400000 */
        /* <DEDUP_REMOVED lines=14> */
[----:B------:R3:W4:Y:S01]  /*3830*/  MUFU.EX2 R182, R28 ;  /* 0x0000001c00b67308 */ /* 0x0007220000000800 */
[----:B--2---:R-:W-:Y:S01]  /*3840*/  @!P1 FMUL R74, R74, R74 ;  /* 0x0000004a4a4a9220 */ /* 0x004fe20000400000 */
[----:B------:R-:W-:Y:S01]  /*3850*/  FSETP.GEU.AND P1, PT, R86, -126, PT ;  /* 0xc2fc00005600780b */ /* 0x000fe20003f2e000 */
[--C-:B------:R-:W-:Y:S01]  /*3860*/  FFMA R60, R60, UR4, -R7.reuse ;  /* 0x000000043c3c7c23 */ /* 0x100fe20008000807 */
[----:B------:R-:W-:Y:S01]  /*3870*/  ULDC UR4, c[0x0][0x604] ;  /* 0x0001810000047ab9 */ /* 0x000fe20000000800 */
[----:B------:R-:W-:Y:S01]  /*3880*/  FADD R31, R173, R74 ;  /* 0x0000004aad1f7221 */ /* 0x000fe20000000000 */
[--C-:B------:R-:W-:Y:S01]  /*3890*/  FFMA R61, R61, UR4, -R7.reuse ;  /* 0x000000043d3d7c23 */ /* 0x100fe20008000807 */
[----:B------:R-:W-:Y:S01]  /*38a0*/  @!P4 FMUL R33, R33, 0.5 ;  /* 0x3f0000002121c820 */ /* 0x000fe20000400000 */
[----:B------:R-:W2:Y:S01]  /*38b0*/  MUFU.EX2 R37, R37 ;  /* 0x0000002500257308 */ /* 0x000ea20000000800 */
[----:B-1----:R-:W-:Y:S01]  /*38c0*/  @!P3 FMUL R78, R78, R78 ;  /* 0x0000004e4e4eb220 */ /* 0x002fe20000400000 */
[----:B------:R-:W-:Y:S01]  /*38d0*/  FSETP.GEU.AND P3, PT, R8, -126, PT ;  /* 0xc2fc00000800780b */ /* 0x000fe20003f6e000 */
[----:B------:R-:W-:Y:S01]  /*38e0*/  ULDC UR4, c[0x0][0x604] ;  /* 0x0001810000047ab9 */ /* 0x000fe20000000800 */
[----:B---3--:R-:W-:Y:S01]  /*38f0*/  FADD R28, R177, R50 ;  /* 0x00000032b11c7221 */ /* 0x008fe20000000000 */
[--C-:B------:R-:W-:Y:S01]  /*3900*/  FFMA R64, R64, UR4, -R7.reuse ;  /* 0x0000000440407c23 */ /* 0x100fe20008000807 */
[----:B------:R-:W-:Y:S01]  /*3910*/  ULDC UR4, c[0x0][0x604] ;  /* 0x0001810000047ab9 */ /* 0x000fe20000000800 */
[----:B------:R-:W-:Y:S01]  /*3920*/  @!P1 FMUL R86, R86, 0.5 ;  /* 0x3f00000056569820 */ /* 0x000fe20000400000 */
[----:B------:R-:W1:Y:S01]  /*3930*/  MUFU.EX2 R33, R33 ;  /* 0x0000002100217308 */ /* 0x000e620000000800 */
[----:B----4-:R-:W-:Y:S01]  /*3940*/  @!P6 FMUL R182, R182, R182 ;  /* 0x000000b6b6b6e220 */ /* 0x010fe20000400000 */
        /* <DEDUP_REMOVED lines=10> */
[----:B------:R-:W-:Y:S01]  /*39f0*/  FADD R43, R171, R16 ;  /* 0x00000010ab2b7221 */ /* 0x000fe20000000000 */
[--C-:B------:R-:W-:Y:S01]  /*3a00*/  FFMA R72, R72, UR4, -R7.reuse ;  /* 0x0000000448487c23 */ /* 0x100fe20008000807 */
[----:B------:R-:W-:Y:S01]  /*3a10*/  ULDC UR4, c[0x0][0x604] ;  /* 0x0001810000047ab9 */ /* 0x000fe20000000800 */
[----:B------:R-:W-:Y:S01]  /*3a20*/  @!P6 FMUL R40, R40, 0.5 ;  /* 0x3f0000002828e820 */ /* 0x000fe20000400000 */
[----:B------:R-:W2:Y:S01]  /*3a30*/  MUFU.EX2 R155, R86 ;  /* 0x00000056009b7308 */ /* 0x000ea20000000800 */
[----:B-1----:R-:W-:Y:S01]  /*3a40*/  @!P4 FMUL R33, R33, R33 ;  /* 0x000000212121c220 */ /* 0x002fe20000400000 */
[----:B------:R-:W-:Y:S01]  /*3a50*/  FSETP.GEU.AND P4, PT, R45, -126, PT ;  /* 0xc2fc00002d00780b */ /* 0x000fe20003f8e000 */
[--C-:B------:R-:W-:Y:S01]  /*3a60*/  FFMA R69, R69, UR4, -R7.reuse ;  /* 0x0000000445457c23 */ /* 0x100fe20008000807 */
[----:B------:R-:W-:Y:S01]  /*3a70*/  ULDC UR4, c[0x0][0x604] ;  /* 0x0001810000047ab9 */ /* 0x000fe20000000800 */
[----:B------:R-:W-:Y:S01]  /*3a80*/  F2FP.BF16.F32.PACK_AB R177, R22, R177 ;  /* 0x000000b116b1723e */ /* 0x000fe200000010ff */
[--C-:B------:R-:W-:Y:S01]  /*3a90*/  FFMA R73, R73, UR4, -R7.reuse ;  /* 0x0000000449497c23 */ /* 0x100fe20008000807 */
[----:B------:R-:W-:Y:S01]  /*3aa0*/  @!P2 FMUL R49, R49, 0.5 ;  /* 0x3f0000003131a820 */ /* 0x000fe20000400000 */
[----:B------:R1:W4:Y:S01]  /*3ab0*/  MUFU.EX2 R180, R8 ;  /* 0x0000000800b47308 */ /* 0x0003220000000800 */
[----:B---3--:R-:W-:Y:S01]  /*3ac0*/  @!P5 FMUL R41, R41, R41 ;  /* 0x000000292929d220 */ /* 0x008fe20000400000 */
[----:B------:R-:W-:Y:S01]  /*3ad0*/  FSETP.GEU.AND P5, PT, R53, -126, PT ;  /* 0xc2fc00003500780b */ /* 0x000fe20003fae000 */
[----:B------:R-:W-:Y:S01]  /*3ae0*/  ULDC UR4, c[0x0][0x604] ;  /* 0x0001810000047ab9 */ /* 0x000fe20000000800 */
[----:B------:R-:W-:Y:S01]  /*3af0*/  F2FP.BF16.F32.PACK_AB R173, R26, R173 ;  /* 0x000000ad1aad723e */ /* 0x000fe200000010ff */
[--C-:B------:R-:W-:Y:S01]  /*3b00*/  FFMA R80, R80, UR4, -R7.reuse ;  /* 0x0000000450507c23 */ /* 0x100fe20008000807 */
[----:B------:R-:W-:Y:S01]  /*3b10*/  ULDC UR4, c[0x0][0x604] ;  /* 0x0001810000047ab9 */ /* 0x000fe20000000800 */
[----:B------:R-:W-:Y:S01]  /*3b20*/  @!P4 FMUL R45, R45, 0.5 ;  /* 0x3f0000002d2dc820 */ /* 0x000fe20000400000 */
[----:B------:R-:W3:Y:S01]  /*3b30*/  MUFU.EX2 R172, R40 ;  /* 0x0000002800ac7308 */ /* 0x000ee20000000800 */
[----:B--2---:R-:W-:Y:S01]  /*3b40*/  @!P1 FMUL R155, R155, R155 ;  /* 0x0000009b9b9b9220 */ /* 0x004fe20000400000 */
[----:B------:R-:W-:Y:S01]  /*3b50*/  FSETP.GEU.AND P1, PT, R32, -126, PT ;  /* 0xc2fc00002000780b */ /* 0x000fe20003f2e000 */
[--C-:B------:R-:W-:Y:S01]  /*3b60*/  FFMA R81, R81, UR4, -R7.reuse ;  /* 0x0000000451517c23 */ /* 0x100fe20008000807 */
[----:B------:R-:W-:Y:S01]  /*3b70*/  ULDC UR4, c[0x0][0x604] ;  /* 0x0001810000047ab9 */ /* 0x000fe20000000800 */
[----:B-1----:R-:W-:Y:S01]  /*3b80*/  FADD R8, R181, R42 ;  /* 0x0000002ab5087221 */ /* 0x002fe20000000000 */
[--C-:B------:R-:W-:Y:S01]  /*3b90*/  FFMA R76, R76, UR4, -R7.reuse ;  /* 0x000000044c4c7c23 */ /* 0x100fe20008000807 */
[----:B------:R-:W-:Y:S01]  /*3ba0*/  @!P5 FMUL R53, R53, 0.5 ;  /* 0x3f0000003535d820 */ /* 0x000fe20000400000 */
[----:B------:R-:W1:Y:S01]  /*3bb0*/  MUFU.EX2 R45, R45 ;  /* 0x0000002d002d7308 */ /* 0x000e620000000800 */
[----:B----4-:R-:W-:Y:S01]  /*3bc0*/  @!P3 FMUL R180, R180, R180 ;  /* 0x000000b4b4b4b220 */ /* 0x010fe20000400000 */
[----:B------:R-:W-:Y:S01]  /*3bd0*/  FSETP.GEU.AND P3, PT, R36, -126, PT ;  /* 0xc2fc00002400780b */ /* 0x000fe20003f6e000 */
[----:B------:R-:W-:Y:S01]  /*3be0*/  ULDC UR4, c[0x0][0x604] ;  /* 0x0001810000047ab9 */ /* 0x000fe20000000800 */
[----:B------:R-:W-:Y:S01]  /*3bf0*/  F2FP.BF16.F32.PACK_AB R181, R18, R181 ;  /* 0x000000b512b5723e */ /* 0x000fe200000010ff */
[--C-:B------:R-:W-:Y:S01]  /*3c00*/  FFMA R77, R77, UR4, -R7.reuse ;  /* 0x000000044d4d7c23 */ /* 0x100fe20008000807 */
[----:B------:R-:W-:Y:S01]  /*3c10*/  ULDC UR4, c[0x0][0x604] ;  /* 0x0001810000047ab9 */ /* 0x000fe20000000800 */
[----:B------:R-:W-:Y:S01]  /*3c20*/  @!P1 FMUL R32, R32, 0.5 ;  /* 0x3f00000020209820 */ /* 0x000fe20000400000 */
[----:B------:R-:W2:Y:S01]  /*3c30*/  MUFU.EX2 R49, R49 ;  /* 0x0000003100317308 */ /* 0x000ea20000000800 */
[----:B---3--:R-:W-:Y:S01]  /*3c40*/  @!P6 FMUL R172, R172, R172 ;  /* 0x000000acacace220 */ /* 0x008fe20000400000 */
[----:B------:R-:W-:Y:S01]  /*3c50*/  FSETP.GEU.AND P6, PT, R52, -126, PT ;  /* 0xc2fc00003400780b */ /* 0x000fe20003fce000 */
[--C-:B------:R-:W-:Y:S01]  /*3c60*/  FFMA R84, R84, UR4, -R7.reuse ;  /* 0x0000000454547c23 */ /* 0x100fe20008000807 */
[----:B------:R-:W-:Y:S01]  /*3c70*/  FFMA R7, R85, UR5, -R7 ;  /* 0x0000000555077c23 */ /* 0x000fe20008000807 */
[----:B------:R-:W-:-:S02]  /*3c80*/  F2FP.BF16.F32.PACK_AB R175, R30, R175 ;  /* 0x000000af1eaf723e */ /* 0x000fc400000010ff */
[----:B------:R-:W-:Y:S01]  /*3c90*/  @!P3 FMUL R36, R36, 0.5 ;  /* 0x3f0000002424b820 */ /* 0x000fe20000400000 */
[----:B------:R3:W4:Y:S01]  /*3ca0*/  MUFU.EX2 R176, R32 ;  /* 0x0000002000b07308 */ /* 0x0007220000000800 */
[----:B-1----:R-:W-:Y:S01]  /*3cb0*/  @!P4 FMUL R45, R45, R45 ;  /* 0x0000002d2d2dc220 */ /* 0x002fe20000400000 */
[----:B------:R-:W-:Y:S02]  /*3cc0*/  FSETP.GEU.AND P4, PT, R57, -126, PT ;  /* 0xc2fc00003900780b */ /* 0x000fe40003f8e000 */
[----:B------:R-:W-:-:S03]  /*3cd0*/  F2FP.BF16.F32.PACK_AB R171, R171, R38 ;  /* 0x00000026abab723e */ /* 0x000fc600000010ff */
[----:B------:R-:W-:Y:S01]  /*3ce0*/  @!P6 FMUL R52, R52, 0.5 ;  /* 0x3f0000003434e820 */ /* 0x000fe20000400000 */
[----:B------:R-:W1:Y:S01]  /*3cf0*/  MUFU.EX2 R178, R36 ;  /* 0x0000002400b27308 */ /* 0x000e620000000800 */
[----:B--2---:R-:W-:Y:S01]  /*3d00*/  @!P2 FMUL R49, R49, R49 ;  /* 0x000000313131a220 */ /* 0x004fe20000400000 */
[----:B------:R-:W-:Y:S01]  /*3d10*/  FSETP.GEU.AND P2, PT, R61, -126, PT ;  /* 0xc2fc00003d00780b */ /* 0x000fe20003f4e000 */
[----:B---3--:R-:W-:Y:S01]  /*3d20*/  FADD R32, R34, R153 ;  /* 0x0000009922207221 */ /* 0x008fe20000000000 */
[----:B------:R-:W-:-:S03]  /*3d30*/  F2FP.BF16.F32.PACK_AB R153, R153, R82 ;  /* 0x000000529999723e */ /* 0x000fc600000010ff */
[----:B------:R-:W-:Y:S01]  /*3d40*/  @!P4 FMUL R57, R57, 0.5 ;  /* 0x3f0000003939c820 */ /* 0x000fe20000400000 */
[----:B------:R-:W2:Y:S01]  /*3d50*/  MUFU.EX2 R170, R52 ;  /* 0x0000003400aa7308 */ /* 0x000ea20000000800 */
[----:B----4-:R-:W-:Y:S01]  /*3d60*/  @!P1 FMUL R176, R176, R176 ;  /* 0x000000b0b0b09220 */ /* 0x010fe20000400000 */
[----:B------:R-:W-:-:S05]  /*3d70*/  FSETP.GEU.AND P1, PT, R44, -126, PT ;  /* 0xc2fc00002c00780b */ /* 0x000fca0003f2e000 */
[----:B------:R-:W-:Y:S01]  /*3d80*/  @!P2 FMUL R61, R61, 0.5 ;  /* 0x3f0000003d3da820 */ /* 0x000fe20000400000 */
[----:B------:R-:W3:Y:S01]  /*3d90*/  MUFU.EX2 R53, R53 ;  /* 0x0000003500357308 */ /* 0x000ee20000000800 */
[----:B-1----:R-:W-:Y:S01]  /*3da0*/  @!P3 FMUL R178, R178, R178 ;  /* 0x000000b2b2b2b220 */ /* 0x002fe20000400000 */
[----:B------:R-:W-:-:S05]  /*3db0*/  FSETP.GEU.AND P3, PT, R48, -126, PT ;  /* 0xc2fc00003000780b */ /* 0x000fca0003f6e000 */
[----:B------:R-:W-:Y:S01]  /*3dc0*/  @!P1 FMUL R44, R44, 0.5 ;  /* 0x3f0000002c2c9820 */ /* 0x000fe20000400000 */
[----:B------:R1:W4:Y:S01]  /*3dd0*/  MUFU.EX2 R164, R57 ;  /* 0x0000003900a47308 */ /* 0x0003220000000800 */
[----:B--2---:R-:W-:Y:S01]  /*3de0*/  @!P6 FMUL R170, R170, R170 ;  /* 0x000000aaaaaae220 */ /* 0x004fe20000400000 */
[----:B------:R-:W-:-:S05]  /*3df0*/  FSETP.GEU.AND P6, PT, R64, -126, PT ;  /* 0xc2fc00004000780b */ /* 0x000fca0003fce000 */
[----:B------:R-:W-:Y:S01]  /*3e00*/  @!P3 FMUL R48, R48, 0.5 ;  /* 0x3f0000003030b820 */ /* 0x000fe20000400000 */
[----:B------:R-:W2:Y:S01]  /*3e10*/  MUFU.EX2 R174, R44 ;  /* 0x0000002c00ae7308 */ /* 0x000ea20000000800 */
[----:B---3--:R-:W-:Y:S01]  /*3e20*/  @!P5 FMUL R53, R53, R53 ;  /* 0x000000353535d220 */ /* 0x008fe20000400000 */
[----:B------:R-:W-:Y:S01]  /*3e30*/  FSETP.GEU.AND P5, PT, R65, -126, PT ;  /* 0xc2fc00004100780b */ /* 0x000fe20003fae000 */
[----:B-1----:R-:W-:Y:S01]  /*3e40*/  FADD R57, R28, R35 ;  /* 0x000000231c397221 */ /* 0x002fe20000000000 */
[----:B------:R-:W-:Y:S01]  /*3e50*/  FADD R35, R26, R157 ;  /* 0x0000009d1a237221 */ /* 0x000fe20000000000 */
[----:B------:R-:W-:Y:S01]  /*3e60*/  FADD R28, R183, R46 ;  /* 0x0000002eb71c7221 */ /* 0x000fe20000000000 */
[----:B------:R-:W-:Y:S01]  /*3e70*/  F2FP.BF16.F32.PACK_AB R183, R20, R183 ;  /* 0x000000b714b7723e */ /* 0x000fe200000010ff */
[----:B------:R-:W-:Y:S01]  /*3e80*/  @!P6 FMUL R64, R64, 0.5 ;  /* 0x3f0000004040e820 */ /* 0x000fe20000400000 */
[----:B------:R1:W3:Y:S01]  /*3e90*/  MUFU.EX2 R168, R48 ;  /* 0x0000003000a87308 */ /* 0x0002e20000000800 */
[----:B----4-:R-:W-:Y:S01]  /*3ea0*/  @!P4 FMUL R164, R164, R164 ;  /* 0x000000a4a4a4c220 */ /* 0x010fe20000400000 */
[----:B------:R-:W-:Y:S01]  /*3eb0*/  FSETP.GEU.AND P4, PT, R72, -126, PT ;  /* 0xc2fc00004800780b */ /* 0x000fe20003f8e000 */
[----:B------:R-:W-:Y:S01]  /*3ec0*/  FADD R55, R28, R39 ;  /* 0x000000271c377221 */ /* 0x000fe20000000000 */
[----:B------:R-:W-:Y:S01]  /*3ed0*/  FADD R28, R179, R54 ;  /* 0x00000036b31c7221 */ /* 0x000fe20000000000 */
[----:B------:R-:W-:Y:S01]  /*3ee0*/  FADD R39, R38, R155 ;  /* 0x0000009b26277221 */ /* 0x000fe20000000000 */
[----:B------:R-:W-:Y:S01]  /*3ef0*/  F2FP.BF16.F32.PACK_AB R179, R24, R179 ;  /* 0x000000b318b3723e */ /* 0x000fe200000010ff */
[----:B------:R-:W-:Y:S01]  /*3f00*/  @!P5 FMUL R65, R65, 0.5 ;  /* 0x3f0000004141d820 */ /* 0x000fe20000400000 */
[----:B------:R-:W4:Y:S01]  /*3f10*/  MUFU.EX2 R166, R61 ;  /* 0x0000003d00a67308 */ /* 0x000f220000000800 */
[----:B--2---:R-:W-:Y:S01]  /*3f20*/  @!P1 FMUL R174, R174, R174 ;  /* 0x000000aeaeae9220 */ /* 0x004fe20000400000 */
[----:B------:R-:W-:Y:S01]  /*3f30*/  FSETP.GEU.AND P1, PT, R56, -126, PT ;  /* 0xc2fc00003800780b */ /* 0x000fe20003f2e000 */
[----:B-1----:R-:W-:Y:S01]  /*3f40*/  FADD R48, R8, R31 ;  /* 0x0000001f08307221 */ /* 0x002fe20000000000 */
[----:B------:R-:W-:Y:S01]  /*3f50*/  FADD R31, R22, R161 ;  /* 0x000000a1161f7221 */ /* 0x000fe20000000000 */
[----:B------:R-:W-:Y:S01]  /*3f60*/  FADD R8, R18, R165 ;  /* 0x000000a512087221 */ /* 0x000fe20000000000 */
[----:B------:R-:W-:Y:S01]  /*3f70*/  FADD R58, R28, R39 ;  /* 0x000000271c3a7221 */ /* 0x000fe20000000000 */
[----:B------:R-:W-:Y:S01]  /*3f80*/  @!P4 FMUL R72, R72, 0.5 ;  /* 0x3f0000004848c820 */ /* 0x000fe20000400000 */
[----:B------:R-:W1:Y:S01]  /*3f90*/  MUFU.EX2 R17, R64 ;  /* 0x0000004000117308 */ /* 0x000e620000000800 */
[----:B---3--:R-:W-:Y:S01]  /*3fa0*/  @!P3 FMUL R168, R168, R168 ;  /* 0x000000a8a8a8b220 */ /* 0x008fe20000400000 */
[----:B------:R-:W-:Y:S01]  /*3fb0*/  FSETP.GEU.AND P3, PT, R60, -126, PT ;  /* 0xc2fc00003c00780b */ /* 0x000fe20003f6e000 */
[----:B------:R-:W-:Y:S01]  /*3fc0*/  FADD R59, R31, R32 ;  /* 0x000000201f3b7221 */ /* 0x000fe20000000000 */
[----:B------:R-:W-:Y:S01]  /*3fd0*/  FADD R52, R8, R35 ;  /* 0x0000002308347221 */ /* 0x000fe20000000000 */
[----:B------:R-:W-:Y:S01]  /*3fe0*/  FADD R8, R20, R167 ;  /* 0x000000a714087221 */ /* 0x000fe20000000000 */
[----:B------:R-:W-:Y:S01]  /*3ff0*/  FADD R35, R30, R159 ;  /* 0x0000009f1e237221 */ /* 0x000fe20000000000 */
[----:B------:R-:W-:Y:S01]  /*4000*/  @!P1 FMUL R56, R56, 0.5 ;  /* 0x3f00000038389820 */ /* 0x000fe20000400000 */
[----:B------:R-:W2:Y:S01]  /*4010*/  MUFU.EX2 R160, R65 ;  /* 0x0000004100a07308 */ /* 0x000ea20000000800 */
[----:B----4-:R-:W-:Y:S01]  /*4020*/  @!P2 FMUL R166, R166, R166 ;  /* 0x000000a6a6a6a220 */ /* 0x010fe20000400000 */
[----:B------:R-:W-:Y:S01]  /*4030*/  FSETP.GEU.AND P2, PT, R73, -126, PT ;  /* 0xc2fc00004900780b */ /* 0x000fe20003f4e000 */
[----:B------:R-:W-:Y:S01]  /*4040*/  FADD R32, R24, R163 ;  /* 0x000000a318207221 */ /* 0x000fe20000000000 */
[----:B------:R-:W-:Y:S01]  /*4050*/  FADD R28, R25, R164 ;  /* 0x000000a4191c7221 */ /* 0x000fe20000000000 */
[----:B------:R-:W-:Y:S01]  /*4060*/  FADD R48, R48, R57 ;  /* 0x0000003930307221 */ /* 0x000fe20000000000 */
[----:B------:R-:W-:Y:S01]  /*4070*/  FADD R52, R52, R59 ;  /* 0x0000003b34347221 */ /* 0x000fe20000000000 */
[----:B------:R-:W-:Y:S01]  /*4080*/  @!P3 FMUL R60, R60, 0.5 ;  /* 0x3f0000003c3cb820 */ /* 0x000fe20000400000 */
[----:B------:R3:W4:Y:S01]  /*4090*/  MUFU.EX2 R9, R56 ;  /* 0x0000003800097308 */ /* 0x0007220000000800 */
[----:B-1----:R-:W-:Y:S01]  /*40a0*/  @!P6 FMUL R17, R17, R17 ;  /* 0x000000111111e220 */ /* 0x002fe20000400000 */
[----:B------:R-:W-:Y:S01]  /*40b0*/  FSETP.GEU.AND P6, PT, R80, -126, PT ;  /* 0xc2fc00005000780b */ /* 0x000fe20003fce000 */
[----:B------:R-:W-:Y:S01]  /*40c0*/  FADD R61, R32, R43 ;  /* 0x0000002b203d7221 */ /* 0x000fe20000000000 */
[----:B------:R-:W-:Y:S01]  /*40d0*/  FADD R55, R55, R58 ;  /* 0x0000003a37377221 */ /* 0x000fe20000000000 */
[----:B------:R-:W-:Y:S01]  /*40e0*/  FADD R32, R176, R17 ;  /* 0x00000011b0207221 */ /* 0x000fe20000000000 */
[----:B------:R-:W-:Y:S01]  /*40f0*/  F2FP.BF16.F32.PACK_AB R165, R165, R42 ;  /* 0x0000002aa5a5723e */ /* 0x000fe200000010ff */
[----:B------:R-:W-:Y:S01]  /*4100*/  @!P2 FMUL R73, R73, 0.5 ;  /* 0x3f0000004949a820 */ /* 0x000fe20000400000 */
[----:B------:R-:W1:Y:S01]  /*4110*/  MUFU.EX2 R15, R60 ;  /* 0x0000003c000f7308 */ /* 0x000e620000000800 */
[----:B--2---:R-:W-:Y:S01]  /*4120*/  @!P5 FMUL R160, R160, R160 ;  /* 0x000000a0a0a0d220 */ /* 0x004fe20000400000 */
[----:B------:R-:W-:Y:S01]  /*4130*/  FSETP.GEU.AND P5, PT, R81, -126, PT ;  /* 0xc2fc00005100780b */ /* 0x000fe20003fae000 */
[----:B---3--:R-:W-:Y:S01]  /*4140*/  FADD R56, R8, R35 ;  /* 0x0000002308387221 */ /* 0x008fe20000000000 */
[----:B------:R-:W-:Y:S01]  /*4150*/  FADD R48, R48, R55 ;  /* 0x0000003730307221 */ /* 0x000fe20000000000 */
[----:B------:R-:W-:Y:S01]  /*4160*/  FADD R35, R33, R160 ;  /* 0x000000a021237221 */ /* 0x000fe20000000000 */
[----:B------:R-:W-:Y:S01]  /*4170*/  F2FP.BF16.F32.PACK_AB R167, R167, R46 ;  /* 0x0000002ea7a7723e */ /* 0x000fe200000010ff */
[----:B------:R-:W-:Y:S01]  /*4180*/  @!P6 FMUL R80, R80, 0.5 ;  /* 0x3f0000005050e820 */ /* 0x000fe20000400000 */
[----:B------:R-:W2:Y:S01]  /*4190*/  MUFU.EX2 R21, R72 ;  /* 0x0000004800157308 */ /* 0x000ea20000000800 */
[----:B----4-:R-:W-:Y:S01]  /*41a0*/  @!P1 FMUL R9, R9, R9 ;  /* 0x0000000909099220 */ /* 0x010fe20000400000 */
[----:B------:R-:W-:Y:S01]  /*41b0*/  FSETP.GEU.AND P1, PT, R68, -126, PT ;  /* 0xc2fc00004400780b */ /* 0x000fe20003f2e000 */
[----:B------:R-:W-:Y:S01]  /*41c0*/  FADD R61, R56, R61 ;  /* 0x0000003d383d7221 */ /* 0x000fe20000000000 */
[----:B------:R-:W-:Y:S01]  /*41d0*/  F2FP.BF16.F32.PACK_AB R161, R161, R50 ;  /* 0x00000032a1a1723e */ /* 0x000fe200000010ff */
[----:B------:R-:W-:Y:S01]  /*41e0*/  FADD R8, R180, R9 ;  /* 0x00000009b4087221 */ /* 0x000fe20000000000 */
[----:B------:R-:W-:Y:S01]  /*41f0*/  F2FP.BF16.F32.PACK_AB R163, R163, R54 ;  /* 0x00000036a3a3723e */ /* 0x000fe200000010ff */
[----:B------:R-:W-:Y:S01]  /*4200*/  @!P5 FMUL R81, R81, 0.5 ;  /* 0x3f0000005151d820 */ /* 0x000fe20000400000 */
[----:B------:R-:W3:Y:S01]  /*4210*/  MUFU.EX2 R156, R73 ;  /* 0x00000049009c7308 */ /* 0x000ee20000000800 */
[----:B-1----:R-:W-:Y:S01]  /*4220*/  @!P3 FMUL R15, R15, R15 ;  /* 0x0000000f0f0fb220 */ /* 0x002fe20000400000 */
[----:B------:R-:W-:Y:S01]  /*4230*/  FSETP.GEU.AND P3, PT, R69, -126, PT ;  /* 0xc2fc00004500780b */ /* 0x000fe20003f6e000 */
[----:B------:R-:W-:Y:S01]  /*4240*/  FADD R61, R52, R61 ;  /* 0x0000003d343d7221 */ /* 0x000fe20000000000 */
[----:B------:R-:W-:-:S02]  /*4250*/  F2FP.BF16.F32.PACK_AB R157, R157, R74 ;  /* 0x0000004a9d9d723e */ /* 0x000fc400000010ff */
[----:B------:R-:W-:Y:S01]  /*4260*/  F2FP.BF16.F32.PACK_AB R159, R159, R78 ;  /* 0x0000004e9f9f723e */ /* 0x000fe200000010ff */
[----:B------:R-:W-:Y:S01]  /*4270*/  @!P1 FMUL R68, R68, 0.5 ;  /* 0x3f00000044449820 */ /* 0x000fe20000400000 */
[----:B------:R-:W1:Y:S01]  /*4280*/  MUFU.EX2 R27, R80 ;  /* 0x00000050001b7308 */ /* 0x000e620000000800 */
[----:B--2---:R-:W-:Y:S01]  /*4290*/  @!P4 FMUL R21, R21, R21 ;  /* 0x000000151515c220 */ /* 0x004fe20000400000 */
[----:B------:R-:W-:Y:S02]  /*42a0*/  FSETP.GEU.AND P4, PT, R76, -126, PT ;  /* 0xc2fc00004c00780b */ /* 0x000fe40003f8e000 */
[----:B------:R-:W-:Y:S01]  /*42b0*/  F2FP.BF16.F32.PACK_AB R180, R25, R180 ;  /* 0x000000b419b4723e */ /* 0x000fe200000010ff */
[----:B------:R-:W-:Y:S01]  /*42c0*/  FADD R39, R172, R21 ;  /* 0x00000015ac277221 */ /* 0x000fe20000000000 */
[----:B------:R-:W-:Y:S01]  /*42d0*/  F2FP.BF16.F32.PACK_AB R176, R33, R176 ;  /* 0x000000b021b0723e */ /* 0x000fe200000010ff */
[----:B------:R-:W-:Y:S01]  /*42e0*/  @!P3 FMUL R69, R69, 0.5 ;  /* 0x3f0000004545b820 */ /* 0x000fe20000400000 */
[----:B------:R-:W2:Y:S01]  /*42f0*/  MUFU.EX2 R152, R81 ;  /* 0x0000005100987308 */ /* 0x000ea20000000800 */
[----:B---3--:R-:W-:Y:S01]  /*4300*/  @!P2 FMUL R156, R156, R156 ;  /* 0x0000009c9c9ca220 */ /* 0x008fe20000400000 */
[----:B------:R-:W-:Y:S01]  /*4310*/  FSETP.GEU.AND P2, PT, R77, -126, PT ;  /* 0xc2fc00004d00780b */ /* 0x000fe20003f4e000 */
[----:B------:R-:W-:Y:S01]  /*4320*/  FADD R40, R8, R39 ;  /* 0x0000002708287221 */ /* 0x000fe20000000000 */
[----:B------:R-:W-:Y:S01]  /*4330*/  FADD R8, R29, R166 ;  /* 0x000000a61d087221 */ /* 0x000fe20000000000 */
[C---:B------:R-:W-:Y:S01]  /*4340*/  FADD R43, R41.reuse, R156 ;  /* 0x0000009c292b7221 */ /* 0x040fe20000000000 */
[----:B------:R-:W-:Y:S01]  /*4350*/  F2FP.BF16.F32.PACK_AB R172, R41, R172 ;  /* 0x000000ac29ac723e */ /* 0x000fe200000010ff */
[----:B------:R-:W-:Y:S01]  /*4360*/  @!P4 FMUL R76, R76, 0.5 ;  /* 0x3f0000004c4cc820 */ /* 0x000fe20000400000 */
[----:B------:R-:W3:Y:S01]  /*4370*/  MUFU.EX2 R19, R68 ;  /* 0x0000004400137308 */ /* 0x000ee20000000800 */
[----:B-1----:R-:W-:Y:S01]  /*4380*/  @!P6 FMUL R27, R27, R27 ;  /* 0x0000001b1b1be220 */ /* 0x002fe20000400000 */
[----:B------:R-:W-:Y:S01]  /*4390*/  FSETP.GEU.AND P6, PT, R84, -126, PT ;  /* 0xc2fc00005400780b */ /* 0x000fe20003fce000 */
[----:B------:R-:W-:Y:S01]  /*43a0*/  FADD R44, R28, R43 ;  /* 0x0000002b1c2c7221 */ /* 0x000fe20000000000 */
[----:B------:R-:W-:Y:S01]  /*43b0*/  F2FP.BF16.F32.PACK_AB R164, R164, R9 ;  /* 0x00000009a4a4723e */ /* 0x000fe200000010ff */
[----:B------:R-:W-:Y:S01]  /*43c0*/  FADD R47, R168, R27 ;  /* 0x0000001ba82f7221 */ /* 0x000fe20000000000 */
[----:B------:R-:W-:Y:S01]  /*43d0*/  F2FP.BF16.F32.PACK_AB R168, R49, R168 ;  /* 0x000000a831a8723e */ /* 0x000fe200000010ff */
[----:B------:R-:W-:Y:S01]  /*43e0*/  @!P2 FMUL R77, R77, 0.5 ;  /* 0x3f0000004d4da820 */ /* 0x000fe20000400000 */
[----:B------:R-:W1:Y:S01]  /*43f0*/  MUFU.EX2 R162, R69 ;  /* 0x0000004500a27308 */ /* 0x000e620000000800 */
[----:B--2---:R-:W-:Y:S01]  /*4400*/  @!P5 FMUL R152, R152, R152 ;  /* 0x000000989898d220 */ /* 0x004fe20000400000 */
[----:B------:R-:W-:Y:S01]  /*4410*/  FSETP.GEU.AND P5, PT, R7, -126, PT ;  /* 0xc2fc00000700780b */ /* 0x000fe20003fae000 */
[----:B------:R-:W-:Y:S01]  /*4420*/  FADD R47, R32, R47 ;  /* 0x0000002f202f7221 */ /* 0x000fe20000000000 */
[----:B------:R-:W-:Y:S01]  /*4430*/  F2FP.BF16.F32.PACK_AB R166, R166, R15 ;  /* 0x0000000fa6a6723e */ /* 0x000fe200000010ff */
[----:B------:R-:W-:Y:S01]  /*4440*/  FADD R36, R49, R152 ;  /* 0x0000009831247221 */ /* 0x000fe20000000000 */
[----:B------:R-:W-:Y:S01]  /*4450*/  F2FP.BF16.F32.PACK_AB R160, R160, R17 ;  /* 0x00000011a0a0723e */ /* 0x000fe200000010ff */
[----:B------:R-:W-:Y:S01]  /*4460*/  @!P6 FMUL R84, R84, 0.5 ;  /* 0x3f0000005454e820 */ /* 0x000fe20000400000 */
[----:B------:R-:W2:Y:S01]  /*4470*/  MUFU.EX2 R23, R76 ;  /* 0x0000004c00177308 */ /* 0x000ea20000000800 */
[----:B---3--:R-:W-:Y:S01]  /*4480*/  @!P1 FMUL R19, R19, R19 ;  /* 0x0000001313139220 */ /* 0x008fe20000400000 */
[----:B------:R-:W-:Y:S01]  /*4490*/  FADD R51, R35, R36 ;  /* 0x0000002423337221 */ /* 0x000fe20000000000 */
[----:B------:R-:W-:Y:S01]  /*44a0*/  FADD R40, R40, R47 ;  /* 0x0000002f28287221 */ /* 0x000fe20000000000 */
[----:B------:R-:W-:Y:S01]  /*44b0*/  F2FP.BF16.F32.PACK_AB R156, R156, R21 ;  /* 0x000000159c9c723e */ /* 0x000fe200000010ff */
[----:B------:R-:W-:Y:S01]  /*44c0*/  FADD R28, R178, R19 ;  /* 0x00000013b21c7221 */ /* 0x000fe20000000000 */
[----:B------:R-:W-:Y:S01]  /*44d0*/  FADD R44, R44, R51 ;  /* 0x000000332c2c7221 */ /* 0x000fe20000000000 */
[----:B------:R-:W-:Y:S01]  /*44e0*/  @!P5 FMUL R7, R7, 0.5 ;  /* 0x3f0000000707d820 */ /* 0x000fe20000400000 */
[----:B------:R-:W3:Y:S01]  /*44f0*/  MUFU.EX2 R158, R77 ;  /* 0x0000004d009e7308 */ /* 0x000ee20000000800 */
[----:B-1----:R-:W-:Y:S01]  /*4500*/  @!P3 FMUL R162, R162, R162 ;  /* 0x000000a2a2a2b220 */ /* 0x002fe20000400000 */
[----:B------:R-:W-:-:S02]  /*4510*/  F2FP.BF16.F32.PACK_AB R178, R37, R178 ;  /* 0x000000b225b2723e */ /* 0x000fc400000010ff */
[----:B------:R-:W-:Y:S01]  /*4520*/  F2FP.BF16.F32.PACK_AB R152, R152, R27 ;  /* 0x0000001b9898723e */ /* 0x000fe200000010ff */
[----:B------:R-:W-:Y:S01]  /*4530*/  FADD R32, R37, R162 ;  /* 0x000000a225207221 */ /* 0x000fe20000000000 */
[----:B------:R-:W-:Y:S02]  /*4540*/  F2FP.BF16.F32.PACK_AB R162, R162, R19 ;  /* 0x00000013a2a2723e */ /* 0x000fe400000010ff */
[----:B------:R-:W1:Y:S01]  /*4550*/  MUFU.EX2 R31, R84 ;  /* 0x00000054001f7308 */ /* 0x000e620000000800 */
[----:B--2---:R-:W-:-:S04]  /*4560*/  @!P4 FMUL R23, R23, R23 ;  /* 0x000000171717c220 */ /* 0x004fc80000400000 */
[----:B------:R-:W-:Y:S01]  /*4570*/  FADD R36, R174, R23 ;  /* 0x00000017ae247221 */ /* 0x000fe20000000000 */
[----:B------:R-:W-:Y:S02]  /*4580*/  F2FP.BF16.F32.PACK_AB R174, R45, R174 ;  /* 0x000000ae2dae723e */ /* 0x000fe400000010ff */
[----:B------:R2:W4:Y:S01]  /*4590*/  MUFU.EX2 R154, R7 ;  /* 0x00000007009a7308 */ /* 0x0005220000000800 */
[----:B---3--:R-:W-:-:S04]  /*45a0*/  @!P2 FMUL R158, R158, R158 ;  /* 0x0000009e9e9ea220 */ /* 0x008fc80000400000 */
[----:B------:R-:W-:Y:S01]  /*45b0*/  FADD R35, R45, R158 ;  /* 0x0000009e2d237221 */ /* 0x000fe20000000000 */
[----:B------:R-:W-:Y:S01]  /*45c0*/  F2FP.BF16.F32.PACK_AB R158, R158, R23 ;  /* 0x000000179e9e723e */ /* 0x000fe200000010ff */
[----:B-1----:R-:W-:Y:S01]  /*45d0*/  @!P6 FMUL R31, R31, R31 ;  /* 0x0000001f1f1fe220 */ /* 0x002fe20000400000 */
[----:B--2---:R-:W-:Y:S01]  /*45e0*/  FADD R7, R182, R15 ;  /* 0x0000000fb6077221 */ /* 0x004fe20000000000 */
[----:B------:R-:W-:Y:S01]  /*45f0*/  FADD R8, R8, R35 ;  /* 0x0000002308087221 */ /* 0x000fe20000000000 */
[----:B------:R-:W-:Y:S01]  /*4600*/  F2FP.BF16.F32.PACK_AB R182, R29, R182 ;  /* 0x000000b61db6723e */ /* 0x000fe200000010ff */
[----:B------:R-:W-:Y:S01]  /*4610*/  FADD R39, R170, R31 ;  /* 0x0000001faa277221 */ /* 0x000fe20000000000 */
[----:B------:R-:W-:Y:S01]  /*4620*/  FADD R7, R7, R36 ;  /* 0x0000002407077221 */ /* 0x000fe20000000000 */
[----:B------:R-:W-:Y:S01]  /*4630*/  F2FP.BF16.F32.PACK_AB R170, R53, R170 ;  /* 0x000000aa35aa723e */ /* 0x000fe200000010ff */
[----:B----4-:R-:W-:Y:S01]  /*4640*/  @!P5 FMUL R154, R154, R154 ;  /* 0x0000009a9a9ad220 */ /* 0x010fe20000400000 */
[----:B------:R-:W-:-:S03]  /*4650*/  FADD R28, R28, R39 ;  /* 0x000000271c1c7221 */ /* 0x000fc60000000000 */
[----:B------:R-:W-:Y:S01]  /*4660*/  FADD R43, R53, R154 ;  /* 0x0000009a352b7221 */ /* 0x000fe20000000000 */
[----:B------:R-:W-:Y:S01]  /*4670*/  FADD R7, R7, R28 ;  /* 0x0000001c07077221 */ /* 0x000fe20000000000 */
[----:B------:R-:W-:Y:S02]  /*4680*/  F2FP.BF16.F32.PACK_AB R154, R154, R31 ;  /* 0x0000001f9a9a723e */ /* 0x000fe400000010ff */
[----:B------:R-:W-:Y:S01]  /*4690*/  FADD R43, R32, R43 ;  /* 0x0000002b202b7221 */ /* 0x000fe20000000000 */
[----:B------:R-:W-:Y:S01]  /*46a0*/  FADD R40, R40, R7 ;  /* 0x0000000728287221 */ /* 0x000fe20000000000 */
[----:B------:R-:W-:Y:S02]  /*46b0*/  FADD R7, R48, R61 ;  /* 0x0000003d30077221 */ /* 0x000fe40000000000 */
[----:B------:R-:W-:Y:S01]  /*46c0*/  FADD R43, R8, R43 ;  /* 0x0000002b082b7221 */ /* 0x000fe20000000000 */
[----:B------:R-:W-:-:S03]  /*46d0*/  MOV R8, UR10 ;  /* 0x0000000a00087c02 */ /* 0x000fc60008000f00 */
[----:B------:R-:W-:Y:S01]  /*46e0*/  FADD R43, R44, R43 ;  /* 0x0000002b2c2b7221 */ /* 0x000fe20000000000 */
[----:B------:R1:W-:Y:S03]  /*46f0*/  SYNCS.ARRIVE.TRANS64.A1T0 RZ, [R8+UR18], RZ ;  /* 0x000000ff08ff79a7 */ /* 0x0003e60008100012 */
[----:B-1----:R-:W-:Y:S01]  /*4700*/  FADD R8, R40, R43 ;  /* 0x0000002b28087221 */ /* 0x002fe20000000000 */
[----:B------:R-:W-:Y:S06]  /*4710*/  @!P0 BRA `(.L_x_19) ;  /* 0x0000000000048947 */ /* 0x000fec0003800000 */
[----:B------:R-:W-:Y:S01]  /*4720*/  BPT.TRAP 0x1 ;  /* 0x000000040000795c */ /* 0x000fe20000300000 */
.L_x_19:
[----:B------:R-:W1:Y:S01]  /*4730*/  SYNCS.PHASECHK.TRANS64.TRYWAIT P1, [UR61+0x60008], R6 ;  /* 0x06000806ff0075a7 */ /* 0x000e62000802017d */
[----:B------:R-:W-:-:S06]  /*4740*/  ULOP3.LUT UR4, UR15, 0x4000000, URZ, 0xfc, !UPT ;  /* 0x040000000f047892 */ /* 0x000fcc000f8efc3f */
[----:B------:R-:W-:Y:S01]  /*4750*/  MOV R9, UR4 ;  /* 0x0000000400097c02 */ /* 0x000fe20008000f00 */
[----:B-1----:R-:W-:Y:S06]  /*4760*/  @!P1 BRA `(.L_x_20) ;  /* 0x000000bc002c9947 */ /* 0x002fec0003800000 */
.L_x_116:
[----:B------:R-:W-:Y:S01]  /*4770*/  R2UR UR5, R9 ;  /* 0x00000000090572ca */ /* 0x000fe200000e0000 */
[----:B------:R-:W-:Y:S01]  /*4780*/  WARPGROUP.ARRIVE ;  /* 0x00000000000079c5 */ /* 0x000fe20000000000 */
[----:B------:R-:W-:Y:S01]  /*4790*/  UMOV UR7, 0x40000040 ;  /* 0x4000004000077882 */ /* 0x000fe20000000000 */
[----:B------:R-:W-:-:S10]  /*47a0*/  F2FP.BF16.F32.PACK_AB R155, R16, R155 ;  /* 0x0000009b109b723e */ /* 0x000fd400000010ff */
[----:B------:R-:W-:-:S07]  /*47b0*/  UIADD3 UR4, UR5, 0x1000, URZ ;  /* 0x0000100005047890 */ /* 0x000fce000fffe03f */
[----:B------:R-:W-:Y:S01]  /*47c0*/  UMOV UR6, UR4 ;  /* 0x0000000400067c82 */ /* 0x000fe20008000000 */
[----:B------:R-:W-:-:S09]  /*47d0*/  UIADD3 UR4, UR5, 0x1080, URZ ;  /* 0x0000108005047890 */ /* 0x000fd2000fffe03f */
[----:B------:R-:W-:Y:S01]  /*47e0*/  HGMMA.64x256x16.F32.BF16 R24, R180, gdesc[UR4].tnspB, RZ, !UPT, gsb0 ;  /* 0x43e00004b4187df0 */ /* 0x000fe2000c0018ff */
[----:B------:R-:W-:Y:S01]  /*47f0*/  UMOV UR7, 0x40000040 ;  /* 0x4000004000077882 */ /* 0x000fe20000000000 */
[----:B------:R-:W-:Y:S01]  /*4800*/  UMOV UR6, UR4 ;  /* 0x0000000400067c82 */ /* 0x000fe20008000000 */
[----:B------:R-:W-:Y:S01]  /*4810*/  UIADD3 UR4, UR5, 0x1100, URZ ;  /* 0x0000110005047890 */ /* 0x000fe2000fffe03f */
[----:B------:R-:W-:Y:S02]  /*4820*/  WARPGROUP.DEPBAR.LE gsb0, 0x0 ;  /* 0x00008000000079c5 */ /* 0x000fe40000010000 */
[----:B------:R-:W-:-:S15]  /*4830*/  WARPGROUP.ARRIVE ;  /* 0x00000000000079c5 */ /* 0x000fde0000000000 */
[----:B------:R-:W-:-:S07]  /*4840*/  NOP ;  /* 0x0000000000007918 */ /* 0x000fce0000000000 */
[----:B------:R-:W-:Y:S01]  /*4850*/  HGMMA.64x256x16.F32.BF16 R24, R176, gdesc[UR4].tnspB, R24, gsb0 ;  /* 0x43e00004b0187df0 */ /* 0x000fe20008001818 */
[----:B------:R-:W-:Y:S01]  /*4860*/  UMOV UR6, UR4 ;  /* 0x0000000400067c82 */ /* 0x000fe20008000000 */
[----:B------:R-:W-:Y:S01]  /*4870*/  UMOV UR7, 0x40000040 ;  /* 0x4000004000077882 */ /* 0x000fe20000000000 */
        /* <DEDUP_REMOVED lines=35> */
[----:B------:R-:W-:Y:S02]  /*4ab0*/  WARPGROUP.DEPBAR.LE gsb0, 0x0 ;  /* 0x00008000000079c5 */ /* 0x000fe40000010000 */
[----:B------:R-:W-:-:S15]  /*4ac0*/  WARPGROUP.ARRIVE ;  /* 0x00000000000079c5 */ /* 0x000fde0000000000 */
[----:B------:R-:W-:-:S08]  /*4ad0*/  NOP ;  /* 0x0000000000007918 */ /* 0x000fd00000000000 */
[----:B------:R-:W-:Y:S03]  /*4ae0*/  HGMMA.64x256x16.F32.BF16 R24, R152, gdesc[UR4].tnspB, R24, gsb0 ;  /* 0x43e0000498187df0 */ /* 0x000fe60008001818 */
[----:B------:R-:W-:Y:S02]  /*4af0*/  WARPGROUP.DEPBAR.LE gsb0, 0x0 ;  /* 0x00008000000079c5 */ /* 0x000fe40000010000 */
[----:B------:R-:W-:Y:S05]  /*4b00*/  @!P0 BRA `(.L_x_21) ;  /* 0x0000000000048947 */ /* 0x000fea0003800000 */
[----:B------:R-:W-:Y:S01]  /*4b10*/  BPT.TRAP 0x1 ;  /* 0x000000040000795c */ /* 0x000fe20000300000 */
.L_x_21:
[----:B------:R-:W-:Y:S01]  /*4b20*/  UISETP.GT.U32.AND UP0, UPT, UR14, 0x1, UPT ;  /* 0x000000010e00788c */ /* 0x000fe2000bf04070 */
[----:B-1----:R-:W-:Y:S01]  /*4b30*/  MOV R6, RZ ;  /* 0x000000ff00067202 */ /* 0x002fe20000000f00 */
[----:B------:R-:W-:-:S04]  /*4b40*/  UIADD3 UR4, UR61, 0x60028, URZ ;  /* 0x000600283d047890 */ /* 0x000fc8000fffe03f */
[----:B------:R-:W-:Y:S01]  /*4b50*/  PLOP3.LUT P1, PT, PT, PT, UP0, 0x80, 0x0 ;  /* 0x000000000000781c */ /* 0x000fe20003f2f008 */
[----:B------:R-:W-:-:S09]  /*4b60*/  UPRMT UR4, URZ, 0x654, UR4 ;  /* 0x000006543f047896 */ /* 0x000fd20008000004 */
[----:B------:R-:W-:Y:S03]  /*4b70*/  SYNCS.ARRIVE.TRANS64.RED.A1T0 RZ, [UR4], RZ ;  /* 0x000000ffffff79a7 */ /* 0x000fe60008100404 */
[----:B------:R-:W-:Y:S05]  /*4b80*/  @P1 BRA `(.L_x_22) ;  /* 0x0000000000041947 */ /* 0x000fea0003800000 */
[----:B------:R-:W-:Y:S01]  /*4b90*/  BPT.TRAP 0x1 ;  /* 0x000000040000795c */ /* 0x000fe20000300000 */
.L_x_22:
[C---:B------:R-:W-:Y:S01]  /*4ba0*/  ISETP.GE.AND P2, PT, R13.reuse, 0x101, PT ;  /* 0x000001010d00780c */ /* 0x040fe20003f46270 */
[----:B------:R-:W-:Y:S01]  /*4bb0*/  UMOV UR60, 0x1 ;  /* 0x00000001003c7882 */ /* 0x000fe20000000000 */
[----:B------:R-:W-:Y:S01]  /*4bc0*/  IADD3 R15, R13, 0x7f, RZ ;  /* 0x0000007f0d0f7810 */ /* 0x000fe20007ffe0ff */
[----:B------:R-:W-:Y:S01]  /*4bd0*/  UMOV UR4, 0x2 ;  /* 0x0000000200047882 */ /* 0x000fe20000000000 */
[----:B------:R-:W-:Y:S02]  /*4be0*/  IADD3 R5, R5, 0x80, RZ ;  /* 0x0000008005057810 */ /* 0x000fe40007ffe0ff */
[----:B------:R-:W-:-:S04]  /*4bf0*/  SHF.R.S32.HI R16, RZ, 0x1f, R15 ;  /* 0x0000001fff107819 */ /* 0x000fc8000001140f */
[----:B------:R-:W-:-:S04]  /*4c00*/  LEA.HI R16, R16, R15, RZ, 0x7 ;  /* 0x0000000f10107211 */ /* 0x000fc800078f38ff */
[----:B------:R-:W-:Y:S01]  /*4c10*/  LEA.HI.SX32 R13, R16, 0xffffffff, 0x19 ;  /* 0xffffffff100d7811 */ /* 0x000fe200078fcaff */
[----:B------:R-:W-:Y:S06]  /*4c20*/  @!P2 BRA `(.L_x_23) ;  /* 0x000000340040a947 */ /* 0x000fec0003800000 */
[----:B------:R-:W-:Y:S01]  /*4c30*/  MOV R15, R12 ;  /* 0x0000000c000f7202 */ /* 0x000fe20000000f00 */
[----:B------:R-:W-:Y:S01]  /*4c40*/  UMOV UR4, 0x2 ;  /* 0x0000000200047882 */ /* 0x000fe20000000000 */
[----:B------:R-:W-:Y:S01]  /*4c50*/  MOV R17, R14 ;  /* 0x0000000e00117202 */ /* 0x000fe20000000f00 */
[----:B------:R-:W-:Y:S01]  /*4c60*/  UMOV UR60, 0x1 ;  /* 0x00000001003c7882 */ /* 0x000fe20000000000 */
[----:B------:R-:W-:Y:S01]  /*4c70*/  MOV R6, RZ ;  /* 0x000000ff00067202 */ /* 0x000fe20000000f00 */
[----:B------:R-:W-:-:S06]  /*4c80*/  ULDC UR5, c[0x0][0x604] ;  /* 0x0001810000057ab9 */ /* 0x000fcc0000000800 */
.L_x_34:
[----:B------:R-:W-:-:S13]  /*4c90*/  PLOP3.LUT P3, PT, PT, PT, UP1, 0x80, 0x0 ;  /* 0x000000000000781c */ /* 0x000fda0003f6f018 */
[----:B------:R-:W-:Y:S05]  /*4ca0*/  @!P3 BRA `(.L_x_24) ;  /* 0x000000000004b947 */ /* 0x000fea0003800000 */
[----:B------:R-:W-:Y:S01]  /*4cb0*/  BPT.TRAP 0x1 ;  /* 0x000000040000795c */ /* 0x000fe20000300000 */
.L_x_24:
[----:B------:R-:W-:Y:S01]  /*4cc0*/  ULEA UR6, UR4, UR61, 0x3 ;  /* 0x0000003d04067291 */ /* 0x000fe2000f8e183f */
[----:B------:R-:W-:-:S08]  /*4cd0*/  SHF.L.U32 R12, R6, 0x1f, RZ ;  /* 0x0000001f060c7819 */ /* 0x000fd000000006ff */
[----:B------:R-:W1:Y:S02]  /*4ce0*/  SYNCS.PHASECHK.TRANS64.TRYWAIT P2, [UR6+0x60000], R12 ;  /* 0x0600000cff0075a7 */ /* 0x000e640008040146 */
[----:B-1----:R-:W-:Y:S05]  /*4cf0*/  @!P2 BRA `(.L_x_25) ;  /* 0x000000b400e0a947 */ /* 0x002fea0003800000 */
.L_x_117:
[----:B------:R-:W-:Y:S01]  /*4d00*/  R2UR UR6, R0 ;  /* 0x00000000000672ca */ /* 0x000fe200000e0000 */
[----:B------:R-:W-:Y:S01]  /*4d10*/  WARPGROUP.ARRIVE ;  /* 0x00000000000079c5 */ /* 0x000fe20000000000 */
[----:B-1----:R-:W-:Y:S01]  /*4d20*/  MOV R12, UR45 ;  /* 0x0000002d000c7c02 */ /* 0x002fe20008000f00 */
[----:B------:R-:W-:Y:S01]  /*4d30*/  UMOV UR47, 0x40000040 ;  /* 0x40000040002f7882 */ /* 0x000fe20000000000 */
[----:B------:R-:W-:Y:S01]  /*4d40*/  MOV R14, UR44 ;  /* 0x0000002c000e7c02 */ /* 0x000fe20008000f00 */
[----:B------:R-:W-:Y:S01]  /*4d50*/  UMOV UR51, 0x40000040 ;  /* 0x4000004000337882 */ /* 0x000fe20000000000 */
[----:B------:R-:W-:Y:S01]  /*4d60*/  R2UR UR44, R226 ;  /* 0x00000000e22c72ca */ /* 0x000fe200000e0000 */
[----:B------:R-:W-:Y:S01]  /*4d70*/  UMOV UR59, 0x40000040 ;  /* 0x40000040003b7882 */ /* 0x000fe20000000000 */
[----:B------:R-:W-:Y:S01]  /*4d80*/  R2UR UR45, R227 ;  /* 0x00000000e32d72ca */ /* 0x000fe200000e0000 */
[----:B------:R-:W-:Y:S01]  /*4d90*/  UMOV UR55, 0x40000040 ;  /* 0x4000004000377882 */ /* 0x000fe20000000000 */
[----:B------:R-:W-:Y:S01]  /*4da0*/  MOV R16, UR49 ;  /* 0x0000003100107c02 */ /* 0x000fe20008000f00 */
[----:B------:R-:W-:Y:S01]  /*4db0*/  UMOV UR11, 0x40000040 ;  /* 0x40000040000b7882 */ /* 0x000fe20000000000 */
[----:B------:R-:W-:Y:S01]  /*4dc0*/  MOV R18, UR48 ;  /* 0x0000003000127c02 */ /* 0x000fe20008000f00 */
[----:B------:R-:W-:Y:S01]  /*4dd0*/  ULEA UR6, UR4, UR6, 0xc ;  /* 0x0000000604067291 */ /* 0x000fe2000f8e603f */
[----:B------:R-:W-:Y:S01]  /*4de0*/  R2UR UR48, R224 ;  /* 0x00000000e03072ca */ /* 0x000fe200000e0000 */
[----:B------:R-:W-:Y:S01]  /*4df0*/  UMOV UR15, 0x40000040 ;  /* 0x40000040000f7882 */ /* 0x000fe20000000000 */
[----:B------:R-:W-:Y:S01]  /*4e00*/  R2UR UR49, R225 ;  /* 0x00000000e13172ca */ /* 0x000fe200000e0000 */
[----:B------:R-:W-:Y:S01]  /*4e10*/  UIADD3 UR7, UR6, 0x2, URZ ;  /* 0x0000000206077890 */ /* 0x000fe2000fffe03f */
[----:B------:R-:W-:Y:S01]  /*4e20*/  MOV R19, UR57 ;  /* 0x0000003900137c02 */ /* 0x000fe20008000f00 */
[----:B------:R-:W-:Y:S01]  /*4e30*/  UIADD3 UR10, UR6, 0x400, URZ ;  /* 0x00000400060a7890 */ /* 0x000fe2000fffe03f */
[----:B------:R-:W-:Y:S01]  /*4e40*/  MOV R20, UR56 ;  /* 0x0000003800147c02 */ /* 0x000fe20008000f00 */
[----:B------:R-:W-:Y:S01]  /*4e50*/  UMOV UR46, UR6 ;  /* 0x00000006002e7c82 */ /* 0x000fe20008000000 */
[----:B------:R-:W-:Y:S01]  /*4e60*/  R2UR UR56, R222 ;  /* 0x00000000de3872ca */ /* 0x000fe200000e0000 */
[----:B------:R-:W-:Y:S01]  /*4e70*/  HGMMA.64x128x16.F32.BF16 R152, gdesc[UR44], RZ, !UPT, gsb0 ;  /* 0x01e000002c9879f0 */ /* 0x000fe2000c0018ff */
[----:B------:R-:W-:Y:S01]  /*4e80*/  UMOV UR50, UR7 ;  /* 0x0000000700327c82 */ /* 0x000fe20008000000 */
[----:B------:R-:W-:Y:S01]  /*4e90*/  R2UR UR57, R223 ;  /* 0x00000000df3972ca */ /* 0x000fe200000e0000 */
[----:B------:R-:W-:Y:S01]  /*4ea0*/  UIADD3 UR7, UR6, 0x4, URZ ;  /* 0x0000000406077890 */ /* 0x000fe2000fffe03f */
[----:B------:R-:W-:Y:S01]  /*4eb0*/  R2UR UR52, R10 ;  /* 0x000000000a3472ca */ /* 0x000fe200000e0000 */
[----:B------:R-:W-:Y:S01]  /*4ec0*/  UIADD3 UR14, UR6, 0x402, URZ ;  /* 0x00000402060e7890 */ /* 0x000fe2000fffe03f */
[----:B------:R-:W-:Y:S01]  /*4ed0*/  R2UR UR53, R11 ;  /* 0x000000000b3572ca */ /* 0x000fe200000e0000 */
[----:B------:R-:W-:Y:S01]  /*4ee0*/  UIADD3 UR18, UR6, 0x404, URZ ;  /* 0x0000040406127890 */ /* 0x000fe2000fffe03f */
[----:B------:R-:W-:Y:S01]  /*4ef0*/  R2UR UR45, R12 ;  /* 0x000000000c2d72ca */ /* 0x000fe200000e0000 */
[----:B------:R-:W-:Y:S01]  /*4f00*/  UMOV UR19, 0x40000040 ;  /* 0x4000004000137882 */ /* 0x000fe20000000000 */
[----:B------:R-:W-:Y:S01]  /*4f10*/  UMOV UR58, UR7 ;  /* 0x00000007003a7c82 */ /* 0x000fe20008000000 */
[----:B------:R-:W-:Y:S01]  /*4f20*/  UIADD3 UR7, UR6, 0x6, URZ ;  /* 0x0000000606077890 */ /* 0x000fe2000fffe03f */
[----:B------:R-:W-:Y:S01]  /*4f30*/  R2UR UR44, R14 ;  /* 0x000000000e2c72ca */ /* 0x000fe200000e0000 */
[----:B------:R-:W-:Y:S01]  /*4f40*/  UIADD3 UR22, UR6, 0x406, URZ ;  /* 0x0000040606167890 */ /* 0x000fe2000fffe03f */
[----:B------:R-:W-:Y:S01]  /*4f50*/  UMOV UR23, 0x40000040 ;  /* 0x4000004000177882 */ /* 0x000fe20000000000 */
[----:B------:R-:W-:-:S03]  /*4f60*/  UIADD3 UR26, UR6, 0x800, URZ ;  /* 0x00000800061a7890 */ /* 0x000fc6000fffe03f */
[----:B------:R-:W-:Y:S01]  /*4f70*/  UMOV UR54, UR7 ;  /* 0x0000000700367c82 */ /* 0x000fe20008000000 */
        /* <DEDUP_REMOVED lines=11> */
[----:B------:R-:W-:-:S04]  /*5030*/  UIADD3 UR4, UR4, 0x1, URZ ;  /* 0x0000000104047890 */ /* 0x000fc8000fffe03f */
[----:B------:R-:W-:-:S04]  /*5040*/  UISETP.NE.AND UP0, UPT, UR4, 0x5, UPT ;  /* 0x000000050400788c */ /* 0x000fc8000bf05270 */
[----:B------:R-:W-:Y:S01]  /*5050*/  USEL UR4, UR4, URZ, UP0 ;  /* 0x0000003f04047287 */ /* 0x000fe20008000000 */
[----:B------:R-:W-:Y:S02]  /*5060*/  WARPGROUP.DEPBAR.LE gsb0, 0x0 ;  /* 0x00008000000079c5 */ /* 0x000fe40000010000 */
[----:B------:R-:W-:-:S06]  /*5070*/  WARPGROUP.ARRIVE ;  /* 0x00000000000079c5 */ /* 0x000fcc0000000000 */
[----:B------:R-:W-:Y:S01]  /*5080*/  HGMMA.64x128x16.F32.BF16 R152, gdesc[UR48], R152, gsb0 ;  /* 0x01e00000309879f0 */ /* 0x000fe20008001898 */
[----:B------:R-:W-:Y:S01]  /*5090*/  R2UR UR49, R16 ;  /* 0x00000000103172ca */ /* 0x000fe200000e0000 */
[----:B------:R-:W-:Y:S01]  /*50a0*/  UIADD3 UR50, UR6, 0xc04, URZ ;  /* 0x00000c0406327890 */ /* 0x000fe2000fffe03f */
[----:B------:R-:W-:Y:S01]  /*50b0*/  R2UR UR48, R18 ;  /* 0x00000000123072ca */ /* 0x000fe200000e0000 */
[----:B------:R-:W-:Y:S01]  /*50c0*/  UMOV UR51, 0x40000040 ;  /* 0x4000004000337882 */ /* 0x000fe20000000000 */
[----:B------:R-:W-:Y:S02]  /*50d0*/  WARPGROUP.DEPBAR.LE gsb0, 0x0 ;  /* 0x00008000000079c5 */ /* 0x000fe40000010000 */
[----:B------:R-:W-:-:S06]  /*50e0*/  WARPGROUP.ARRIVE ;  /* 0x00000000000079c5 */ /* 0x000fcc0000000000 */
[----:B------:R-:W-:Y:S01]  /*50f0*/  HGMMA.64x128x16.F32.BF16 R152, gdesc[UR56], R152, gsb0 ;  /* 0x01e00000389879f0 */ /* 0x000fe20008001898 */
[----:B------:R-:W-:Y:S01]  /*5100*/  R2UR UR57, R19 ;  /* 0x00000000133972ca */ /* 0x000fe200000e0000 */
[----:B------:R-:W-:Y:S01]  /*5110*/  UIADD3 UR58, UR6, 0xc06, URZ ;  /* 0x00000c06063a7890 */ /* 0x000fe2000fffe03f */
[----:B------:R-:W-:Y:S01]  /*5120*/  R2UR UR56, R20 ;  /* 0x00000000143872ca */ /* 0x000fe200000e0000 */
[----:B------:R-:W-:Y:S01]  /*5130*/  UMOV UR59, 0x40000040 ;  /* 0x40000040003b7882 */ /* 0x000fe20000000000 */
[----:B------:R-:W-:-:S06]  /*5140*/  USEL UR6, URZ, 0x1, UP0 ;  /* 0x000000013f067887 */ /* 0x000fcc0008000000 */
[----:B------:R-:W-:Y:S01]  /*5150*/  LOP3.LUT R6, R6, UR6, RZ, 0x3c, !PT ;  /* 0x0000000606067c12 */ /* 0x000fe2000f8e3cff */
[----:B------:R-:W-:Y:S02]  /*5160*/  WARPGROUP.DEPBAR.LE gsb0, 0x0 ;  /* 0x00008000000079c5 */ /* 0x000fe40000010000 */
[----:B------:R-:W-:-:S06]  /*5170*/  WARPGROUP.ARRIVE ;  /* 0x00000000000079c5 */ /* 0x000fcc0000000000 */
[----:B------:R-:W-:Y:S03]  /*5180*/  HGMMA.64x128x16.F32.BF16 R152, gdesc[UR52], R152, gsb0 ;  /* 0x01e00000349879f0 */ /* 0x000fe60008001898 */
[----:B------:R-:W-:Y:S02]  /*5190*/  WARPGROUP.DEPBAR.LE gsb0, 0x0 ;  /* 0x00008000000079c5 */ /* 0x000fe40000010000 */
[----:B------:R-:W-:-:S07]  /*51a0*/  WARPGROUP.ARRIVE ;  /* 0x00000000000079c5 */ /* 0x000fce0000000000 */
        /* <DEDUP_REMOVED lines=35> */
[----:B------:R-:W-:Y:S05]  /*53e0*/  @!P3 BRA `(.L_x_26) ;  /* 0x000000000004b947 */ /* 0x000fea0003800000 */
[----:B------:R-:W-:Y:S01]  /*53f0*/  BPT.TRAP 0x1 ;  /* 0x000000040000795c */ /* 0x000fe20000300000 */
.L_x_26:
[----:B------:R-:W-:Y:S01]  /*5400*/  FMNMX R12, R152, R15, !PT ;  /* 0x0000000f980c7209 */ /* 0x000fe20007800000 */
[----:B------:R-:W-:Y:S01]  /*5410*/  ULEA UR6, UR4, UR61, 0x3 ;  /* 0x0000003d04067291 */ /* 0x000fe2000f8e183f */
[----:B------:R-:W-:Y:S02]  /*5420*/  FMNMX R20, R154, R17, !PT ;  /* 0x000000119a147209 */ /* 0x000fe40007800000 */
[----:B------:R-:W-:Y:S02]  /*5430*/  FMNMX R19, R153, R12, !PT ;  /* 0x0000000c99137209 */ /* 0x000fe40007800000 */
[----:B------:R-:W-:Y:S02]  /*5440*/  FMNMX R21, R155, R20, !PT ;  /* 0x000000149b157209 */ /* 0x000fe40007800000 */
[----:B------:R-:W-:Y:S02]  /*5450*/  FMNMX R12, R156, R19, !PT ;  /* 0x000000139c0c7209 */ /* 0x000fe40007800000 */
[----:B------:R-:W-:-:S02]  /*5460*/  FMNMX R20, R158, R21, !PT ;  /* 0x000000159e147209 */ /* 0x000fc40007800000 */
[----:B------:R-:W-:-:S04]  /*5470*/  FMNMX R19, R157, R12, !PT ;  /* 0x0000000c9d137209 */ /* 0x000fc80007800000 */
        /* <DEDUP_REMOVED lines=27> */
[----:B------:R-:W-:-:S05]  /*5630*/  FMNMX R14, R213, R12, !PT ;  /* 0x0000000cd50e7209 */ /* 0x000fca0007800000 */
[----:B------:R-:W1:Y:S02]  /*5640*/  SHFL.BFLY PT, R19, R14, 0x1, 0x1f ;  /* 0x0c201f000e137f89 */ /* 0x000e6400000e0000 */
[----:B-1----:R-:W-:-:S05]  /*5650*/  FMNMX R19, R14, R19, !PT ;  /* 0x000000130e137209 */ /* 0x002fca0007800000 */
[----:B------:R-:W1:Y:S02]  /*5660*/  SHFL.BFLY PT, R12, R19, 0x2, 0x1f ;  /* 0x0c401f00130c7f89 */ /* 0x000e6400000e0000 */
[----:B-1----:R-:W-:Y:S02]  /*5670*/  FMNMX R12, R19, R12, !PT ;  /* 0x0000000c130c7209 */ /* 0x002fe40007800000 */
[----:B------:R-:W-:Y:S02]  /*5680*/  FMNMX R19, R159, R20, !PT ;  /* 0x000000149f137209 */ /* 0x000fe40007800000 */
[----:B------:R-:W-:Y:S02]  /*5690*/  FSETP.NEU.AND P2, PT, R12, -INF , PT ;  /* 0xff8000000c00780b */ /* 0x000fe40003f4d000 */
[----:B------:R-:W-:Y:S02]  /*56a0*/  FMNMX R14, R162, R19, !PT ;  /* 0x00000013a20e7209 */ /* 0x000fe40007800000 */
[----:B------:R-:W-:-:S02]  /*56b0*/  FSEL R16, R12, RZ, P2 ;  /* 0x000000ff0c107208 */ /* 0x000fc40001000000 */
[----:B------:R-:W-:-:S03]  /*56c0*/  FMNMX R19, R163, R14, !PT ;  /* 0x0000000ea3137209 */ /* 0x000fc60007800000 */
[----:B------:R-:W-:Y:S01]  /*56d0*/  FMUL R18, R16, UR5 ;  /* 0x0000000510127c20 */ /* 0x000fe20008400000 */
[----:B------:R-:W-:Y:S01]  /*56e0*/  FMNMX R14, R166, R19, !PT ;  /* 0x00000013a60e7209 */ /* 0x000fe20007800000 */
[----:B------:R-:W-:Y:S02]  /*56f0*/  FADD R16, -R16, R15 ;  /* 0x0000000f10107221 */ /* 0x000fe40000000100 */
[--C-:B------:R-:W-:Y:S01]  /*5700*/  FFMA R152, R152, UR5, -R18.reuse ;  /* 0x0000000598987c23 */ /* 0x100fe20008000812 */
[--C-:B------:R-:W-:Y:S01]  /*5710*/  FFMA R153, R153, UR5, -R18.reuse ;  /* 0x0000000599997c23 */ /* 0x100fe20008000812 */
[--C-:B------:R-:W-:Y:S01]  /*5720*/  FFMA R20, R161, UR5, -R18.reuse ;  /* 0x00000005a1147c23 */ /* 0x100fe20008000812 */
[--C-:B------:R-:W-:Y:S01]  /*5730*/  FFMA R221, R157, UR5, -R18.reuse ;  /* 0x000000059ddd7c23 */ /* 0x100fe20008000812 */
[--C-:B------:R-:W-:Y:S01]  /*5740*/  FFMA R156, R156, UR5, -R18.reuse ;  /* 0x000000059c9c7c23 */ /* 0x100fe20008000812 */
[----:B------:R-:W-:Y:S01]  /*5750*/  FSETP.GEU.AND P6, PT, R152, -126, PT ;  /* 0xc2fc00009800780b */ /* 0x000fe20003fce000 */
        /* <DEDUP_REMOVED lines=9> */
[----:B------:R-:W-:Y:S01]  /*57f0*/  FMNMX R19, R167, R14, !PT ;  /* 0x0000000ea7137209 */ /* 0x000fe20007800000 */
[--C-:B------:R-:W-:Y:S01]  /*5800*/  FFMA R169, R169, UR5, -R18.reuse ;  /* 0x00000005a9a97c23 */ /* 0x100fe20008000812 */
[--C-:B------:R-:W-:Y:S01]  /*5810*/  FFMA R22, R173, UR5, -R18.reuse ;  /* 0x00000005ad167c23 */ /* 0x100fe20008000812 */
[----:B------:R-:W-:Y:S01]  /*5820*/  @!P6 FMUL R152, R152, 0.5 ;  /* 0x3f0000009898e820 */ /* 0x000fe20000400000 */
[----:B------:R-:W-:Y:S01]  /*5830*/  FMNMX R14, R170, R19, !PT ;  /* 0x00000013aa0e7209 */ /* 0x000fe20007800000 */
[----:B------:R-:W-:Y:S01]  /*5840*/  @!P3 FMUL R153, R153, 0.5 ;  /* 0x3f0000009999b820 */ /* 0x000fe20000400000 */
[--C-:B------:R-:W-:Y:S01]  /*5850*/  FFMA R23, R181, UR5, -R18.reuse ;  /* 0x00000005b5177c23 */ /* 0x100fe20008000812 */
[----:B------:R-:W1:Y:S01]  /*5860*/  MUFU.EX2 R219, R152 ;  /* 0x0000009800db7308 */ /* 0x000e620000000800 */
[----:B------:R-:W-:Y:S01]  /*5870*/  @!P5 FMUL R221, R221, 0.5 ;  /* 0x3f000000ddddd820 */ /* 0x000fe20000400000 */
[----:B------:R-:W-:Y:S01]  /*5880*/  @!P4 FMUL R156, R156, 0.5 ;  /* 0x3f0000009c9cc820 */ /* 0x000fe20000400000 */
[----:B------:R-:W-:Y:S01]  /*5890*/  FMNMX R19, R171, R14, !PT ;  /* 0x0000000eab137209 */ /* 0x000fe20007800000 */
[----:B------:R-:W-:Y:S01]  /*58a0*/  @!P2 FMUL R160, R160, 0.5 ;  /* 0x3f000000a0a0a820 */ /* 0x000fe20000400000 */
[--C-:B------:R-:W-:Y:S01]  /*58b0*/  FFMA R176, R176, UR5, -R18.reuse ;  /* 0x00000005b0b07c23 */ /* 0x100fe20008000812 */
[--C-:B------:R-:W-:Y:S01]  /*58c0*/  FFMA R165, R180, UR5, -R18.reuse ;  /* 0x00000005b4a57c23 */ /* 0x100fe20008000812 */
[----:B------:R-:W-:Y:S01]  /*58d0*/  FMNMX R14, R174, R19, !PT ;  /* 0x00000013ae0e7209 */ /* 0x000fe20007800000 */
[----:B------:R2:W3:Y:S01]  /*58e0*/  MUFU.EX2 R157, R153 ;  /* 0x00000099009d7308 */ /* 0x0004e20000000800 */
[--C-:B------:R-:W-:Y:S01]  /*58f0*/  FFMA R185, R185, UR5, -R18.reuse ;  /* 0x00000005b9b97c23 */ /* 0x100fe20008000812 */
[--C-:B------:R-:W-:Y:S01]  /*5900*/  FFMA R161, R188, UR5, -R18.reuse ;  /* 0x00000005bca17c23 */ /* 0x100fe20008000812 */
[----:B------:R-:W-:Y:S01]  /*5910*/  FMNMX R19, R175, R14, !PT ;  /* 0x0000000eaf137209 */ /* 0x000fe20007800000 */
[--C-:B------:R-:W-:Y:S01]  /*5920*/  FFMA R189, R189, UR5, -R18.reuse ;  /* 0x00000005bdbd7c23 */ /* 0x100fe20008000812 */
[--C-:B------:R-:W-:Y:S01]  /*5930*/  FFMA R193, R193, UR5, -R18.reuse ;  /* 0x00000005c1c17c23 */ /* 0x100fe20008000812 */
[--C-:B------:R-:W-:Y:S01]  /*5940*/  FFMA R196, R196, UR5, -R18.reuse ;  /* 0x00000005c4c47c23 */ /* 0x100fe20008000812 */
[----:B------:R-:W-:Y:S01]  /*5950*/  FMNMX R14, R178, R19, !PT ;  /* 0x00000013b20e7209 */ /* 0x000fe20007800000 */
[----:B------:R4:W5:Y:S01]  /*5960*/  MUFU.EX2 R220, R156 ;  /* 0x0000009c00dc7308 */ /* 0x0009620000000800 */
[----:B-1----:R-:W-:Y:S01]  /*5970*/  @!P6 FMUL R219, R219, R219 ;  /* 0x000000dbdbdbe220 */ /* 0x002fe20000400000 */
[----:B------:R-:W-:Y:S01]  /*5980*/  FSETP.GEU.AND P6, PT, R20, -126, PT ;  /* 0xc2fc00001400780b */ /* 0x000fe20003fce000 */
[--C-:B--2---:R-:W-:Y:S01]  /*5990*/  FFMA R153, R201, UR5, -R18.reuse ;  /* 0x00000005c9997c23 */ /* 0x104fe20008000812 */
[----:B------:R-:W-:Y:S01]  /*59a0*/  FMNMX R19, R179, R14, !PT ;  /* 0x0000000eb3137209 */ /* 0x000fe20007800000 */
[--C-:B------:R-:W-:Y:S01]  /*59b0*/  FFMA R152, R208, UR5, -R18.reuse ;  /* 0x00000005d0987c23 */ /* 0x100fe20008000812 */
[----:B------:R-:W-:-:S02]  /*59c0*/  FFMA R212, R212, UR5, -R18 ;  /* 0x00000005d4d47c23 */ /* 0x000fc40008000812 */
[----:B------:R-:W1:Y:S01]  /*59d0*/  MUFU.EX2 R221, R221 ;  /* 0x000000dd00dd7308 */ /* 0x000e620000000800 */
[----:B---3--:R-:W-:Y:S01]  /*59e0*/  @!P3 FMUL R157, R157, R157 ;  /* 0x0000009d9d9db220 */ /* 0x008fe20000400000 */
[----:B------:R-:W-:Y:S01]  /*59f0*/  FSETP.GEU.AND P3, PT, R164, -126, PT ;  /* 0xc2fc0000a400780b */ /* 0x000fe20003f6e000 */
[----:B----4-:R-:W-:Y:S01]  /*5a00*/  FFMA R156, R200, UR5, -R18 ;  /* 0x00000005c89c7c23 */ /* 0x010fe20008000812 */
[----:B------:R-:W-:-:S03]  /*5a10*/  FMNMX R14, R182, R19, !PT ;  /* 0x00000013b60e7209 */ /* 0x000fc60007800000 */
[----:B------:R-:W-:Y:S01]  /*5a20*/  @!P6 FMUL R20, R20, 0.5 ;  /* 0x3f0000001414e820 */ /* 0x000fe20000400000 */
[----:B------:R2:W3:Y:S01]  /*5a30*/  MUFU.EX2 R217, R160 ;  /* 0x000000a000d97308 */ /* 0x0004e20000000800 */
[----:B-----5:R-:W-:Y:S01]  /*5a40*/  @!P4 FMUL R220, R220, R220 ;  /* 0x000000dcdcdcc220 */ /* 0x020fe20000400000 */
[----:B------:R-:W-:Y:S02]  /*5a50*/  FSETP.GEU.AND P4, PT, R21, -126, PT ;  /* 0xc2fc00001500780b */ /* 0x000fe40003f8e000 */
[----:B------:R-:W-:-:S03]  /*5a60*/  FMNMX R19, R183, R14, !PT ;  /* 0x0000000eb7137209 */ /* 0x000fc60007800000 */
[----:B------:R-:W-:Y:S01]  /*5a70*/  @!P3 FMUL R164, R164, 0.5 ;  /* 0x3f000000a4a4b820 */ /* 0x000fe20000400000 */
[----:B------:R-:W4:Y:S01]  /*5a80*/  MUFU.EX2 R20, R20 ;  /* 0x0000001400147308 */ /* 0x000f220000000800 */
[----:B-1----:R-:W-:Y:S01]  /*5a90*/  @!P5 FMUL R221, R221, R221 ;  /* 0x000000ddddddd220 */ /* 0x002fe20000400000 */
[----:B------:R-:W-:Y:S01]  /*5aa0*/  FSETP.GEU.AND P5, PT, R168, -126, PT ;  /* 0xc2fc0000a800780b */ /* 0x000fe20003fae000 */
[----:B--2---:R-:W-:Y:S01]  /*5ab0*/  FFMA R160, R192, UR5, -R18 ;  /* 0x00000005c0a07c23 */ /* 0x004fe20008000812 */
[----:B------:R-:W-:-:S03]  /*5ac0*/  FMNMX R14, R186, R19, !PT ;  /* 0x00000013ba0e7209 */ /* 0x000fc60007800000 */
[----:B------:R-:W-:Y:S01]  /*5ad0*/  @!P4 FMUL R21, R21, 0.5 ;  /* 0x3f0000001515c820 */ /* 0x000fe20000400000 */
[----:B------:R1:W2:Y:S01]  /*5ae0*/  MUFU.EX2 R218, R164 ;  /* 0x000000a400da7308 */ /* 0x0002a20000000800 */
[----:B---3--:R-:W-:Y:S01]  /*5af0*/  @!P2 FMUL R217, R217, R217 ;  /* 0x000000d9d9d9a220 */ /* 0x008fe20000400000 */
[----:B------:R-:W-:Y:S02]  /*5b00*/  FSETP.GEU.AND P2, PT, R169, -126, PT ;  /* 0xc2fc0000a900780b */ /* 0x000fe40003f4e000 */
[----:B------:R-:W-:-:S03]  /*5b10*/  FMNMX R19, R187, R14, !PT ;  /* 0x0000000ebb137209 */ /* 0x000fc60007800000 */
[----:B------:R-:W-:Y:S01]  /*5b20*/  @!P5 FMUL R168, R168, 0.5 ;  /* 0x3f000000a8a8d820 */ /* 0x000fe20000400000 */
[----:B------:R-:W3:Y:S01]  /*5b30*/  MUFU.EX2 R21, R21 ;  /* 0x0000001500157308 */ /* 0x000ee20000000800 */
[----:B----4-:R-:W-:Y:S01]  /*5b40*/  @!P6 FMUL R20, R20, R20 ;  /* 0x000000141414e220 */ /* 0x010fe20000400000 */
[----:B------:R-:W-:Y:S01]  /*5b50*/  FSETP.GEU.AND P6, PT, R216, -126, PT ;  /* 0xc2fc0000d800780b */ /* 0x000fe20003fce000 */
[--C-:B-1----:R-:W-:Y:S01]  /*5b60*/  FFMA R164, R184, UR5, -R18.reuse ;  /* 0x00000005b8a47c23 */ /* 0x102fe20008000812 */
[----:B------:R-:W-:Y:S01]  /*5b70*/  FMNMX R14, R190, R19, !PT ;  /* 0x00000013be0e7209 */ /* 0x000fe20007800000 */
[--C-:B------:R-:W-:Y:S01]  /*5b80*/  FFMA R184, R197, UR5, -R18.reuse ;  /* 0x00000005c5b87c23 */ /* 0x100fe20008000812 */
[----:B------:R-:W-:Y:S01]  /*5b90*/  FFMA R197, R209, UR5, -R18 ;  /* 0x00000005d1c57c23 */ /* 0x000fe20008000812 */
[----:B------:R-:W-:Y:S01]  /*5ba0*/  @!P2 FMUL R169, R169, 0.5 ;  /* 0x3f000000a9a9a820 */ /* 0x000fe20000400000 */
[----:B------:R1:W4:Y:S01]  /*5bb0*/  MUFU.EX2 R173, R168 ;  /* 0x000000a800ad7308 */ /* 0x0003220000000800 */
[----:B--2---:R-:W-:Y:S01]  /*5bc0*/  @!P3 FMUL R218, R218, R218 ;  /* 0x000000dadadab220 */ /* 0x004fe20000400000 */
[----:B------:R-:W-:-:S02]  /*5bd0*/  FSETP.GEU.AND P3, PT, R22, -126, PT ;  /* 0xc2fc00001600780b */ /* 0x000fc40003f6e000 */
[----:B------:R-:W-:-:S03]  /*5be0*/  FMNMX R19, R191, R14, !PT ;  /* 0x0000000ebf137209 */ /* 0x000fc60007800000 */
[----:B------:R-:W-:Y:S01]  /*5bf0*/  @!P6 FMUL R216, R216, 0.5 ;  /* 0x3f000000d8d8e820 */ /* 0x000fe20000400000 */
[----:B------:R-:W2:Y:S01]  /*5c00*/  MUFU.EX2 R172, R169 ;  /* 0x000000a900ac7308 */ /* 0x000ea20000000800 */
[----:B-1----:R-:W-:Y:S01]  /*5c10*/  FFMA R168, R177, UR5, -R18 ;  /* 0x00000005b1a87c23 */ /* 0x002fe20008000812 */
[----:B---3--:R-:W-:Y:S01]  /*5c20*/  @!P4 FMUL R21, R21, R21 ;  /* 0x000000151515c220 */ /* 0x008fe20000400000 */
[----:B------:R-:W-:Y:S02]  /*5c30*/  FSETP.GEU.AND P4, PT, R176, -126, PT ;  /* 0xc2fc0000b000780b */ /* 0x000fe40003f8e000 */
[----:B------:R-:W-:Y:S02]  /*5c40*/  FMNMX R14, R194, R19, !PT ;  /* 0x00000013c20e7209 */ /* 0x000fe40007800000 */
[----:B------:R-:W-:Y:S01]  /*5c50*/  @!P3 FMUL R22, R22, 0.5 ;  /* 0x3f0000001616b820 */ /* 0x000fe20000400000 */
[----:B------:R-:W1:Y:S01]  /*5c60*/  MUFU.EX2 R216, R216 ;  /* 0x000000d800d87308 */ /* 0x000e620000000800 */
[----:B----4-:R-:W-:Y:S01]  /*5c70*/  @!P5 FMUL R173, R173, R173 ;  /* 0x000000adadadd220 */ /* 0x010fe20000400000 */
[----:B------:R-:W-:-:S02]  /*5c80*/  FSETP.GEU.AND P5, PT, R168, -126, PT ;  /* 0xc2fc0000a800780b */ /* 0x000fc40003fae000 */
[----:B------:R-:W-:-:S04]  /*5c90*/  FMNMX R19, R195, R14, !PT ;  /* 0x0000000ec3137209 */ /* 0x000fc80007800000 */
[----:B------:R-:W3:Y:S01]  /*5ca0*/  MUFU.EX2 R22, R22 ;  /* 0x0000001600167308 */ /* 0x000ee20000000800 */
[----:B--2---:R-:W-:Y:S01]  /*5cb0*/  @!P2 FMUL R172, R172, R172 ;  /* 0x000000acacaca220 */ /* 0x004fe20000400000 */
[----:B------:R-:W-:Y:S01]  /*5cc0*/  @!P4 FMUL R176, R176, 0.5 ;  /* 0x3f000000b0b0c820 */ /* 0x000fe20000400000 */
[----:B------:R-:W-:Y:S02]  /*5cd0*/  FSETP.GEU.AND P2, PT, R165, -126, PT ;  /* 0xc2fc0000a500780b */ /* 0x000fe40003f4e000 */
[----:B------:R-:W-:Y:S02]  /*5ce0*/  FMNMX R14, R198, R19, !PT ;  /* 0x00000013c60e7209 */ /* 0x000fe40007800000 */
[----:B------:R-:W-:Y:S01]  /*5cf0*/  @!P5 FMUL R168, R168, 0.5 ;  /* 0x3f000000a8a8d820 */ /* 0x000fe20000400000 */
[----:B------:R-:W2:Y:S01]  /*5d00*/  MUFU.EX2 R169, R176 ;  /* 0x000000b000a97308 */ /* 0x000ea20000000800 */
[----:B-1----:R-:W-:Y:S01]  /*5d10*/  @!P6 FMUL R216, R216, R216 ;  /* 0x000000d8d8d8e220 */ /* 0x002fe20000400000 */
[----:B------:R-:W-:-:S02]  /*5d20*/  FSETP.GEU.AND P6, PT, R23, -126, PT ;  /* 0xc2fc00001700780b */ /* 0x000fc40003fce000 */
[----:B------:R-:W-:-:S04]  /*5d30*/  FMNMX R19, R199, R14, !PT ;  /* 0x0000000ec7137209 */ /* 0x000fc80007800000 */
[----:B------:R-:W1:Y:S01]  /*5d40*/  MUFU.EX2 R168, R168 ;  /* 0x000000a800a87308 */ /* 0x000e620000000800 */
[----:B---3--:R-:W-:Y:S01]  /*5d50*/  @!P3 FMUL R22, R22, R22 ;  /* 0x000000161616b220 */ /* 0x008fe20000400000 */
[----:B------:R-:W-:Y:S01]  /*5d60*/  FSETP.GEU.AND P3, PT, R164, -126, PT ;  /* 0xc2fc0000a400780b */ /* 0x000fe20003f6e000 */
[----:B------:R-:W-:Y:S01]  /*5d70*/  @!P2 FMUL R165, R165, 0.5 ;  /* 0x3f000000a5a5a820 */ /* 0x000fe20000400000 */
[----:B------:R-:W-:-:S03]  /*5d80*/  FMNMX R14, R202, R19, !PT ;  /* 0x00000013ca0e7209 */ /* 0x000fc60007800000 */
[----:B------:R-:W-:Y:S01]  /*5d90*/  @!P6 FMUL R23, R23, 0.5 ;  /* 0x3f0000001717e820 */ /* 0x000fe20000400000 */
[----:B------:R-:W-:Y:S01]  /*5da0*/  FMNMX R19, R203, R14, !PT ;  /* 0x0000000ecb137209 */ /* 0x000fe20007800000 */
[----:B------:R-:W3:Y:S01]  /*5db0*/  MUFU.EX2 R165, R165 ;  /* 0x000000a500a57308 */ /* 0x000ee20000000800 */
[----:B--2---:R-:W-:Y:S01]  /*5dc0*/  @!P4 FMUL R169, R169, R169 ;  /* 0x000000a9a9a9c220 */ /* 0x004fe20000400000 */
[----:B------:R-:W-:Y:S02]  /*5dd0*/  FSETP.GEU.AND P4, PT, R185, -126, PT ;  /* 0xc2fc0000b900780b */ /* 0x000fe40003f8e000 */
[----:B------:R-:W-:Y:S02]  /*5de0*/  FMNMX R14, R206, R19, !PT ;  /* 0x00000013ce0e7209 */ /* 0x000fe40007800000 */
[----:B------:R-:W-:Y:S02]  /*5df0*/  @!P3 FMUL R164, R164, 0.5 ;  /* 0x3f000000a4a4b820 */ /* 0x000fe40000400000 */
[----:B------:R-:W2:Y:S01]  /*5e00*/  MUFU.EX2 R23, R23 ;  /* 0x0000001700177308 */ /* 0x000ea20000000800 */
[----:B-1----:R-:W-:Y:S01]  /*5e10*/  @!P5 FMUL R168, R168, R168 ;  /* 0x000000a8a8a8d220 */ /* 0x002fe20000400000 */
[----:B------:R-:W-:-:S02]  /*5e20*/  FSETP.GEU.AND P5, PT, R161, -126, PT ;  /* 0xc2fc0000a100780b */ /* 0x000fc40003fae000 */
[----:B------:R-:W-:-:S03]  /*5e30*/  FMNMX R19, R207, R14, !PT ;  /* 0x0000000ecf137209 */ /* 0x000fc60007800000 */
[----:B------:R-:W-:Y:S01]  /*5e40*/  @!P4 FMUL R185, R185, 0.5 ;  /* 0x3f000000b9b9c820 */ /* 0x000fe20000400000 */
[----:B------:R-:W1:Y:S01]  /*5e50*/  MUFU.EX2 R164, R164 ;  /* 0x000000a400a47308 */ /* 0x000e620000000800 */
[----:B------:R-:W-:Y:S01]  /*5e60*/  FMNMX R14, R210, R19, !PT ;  /* 0x00000013d20e7209 */ /* 0x000fe20007800000 */
[----:B---3--:R-:W-:Y:S01]  /*5e70*/  @!P2 FMUL R165, R165, R165 ;  /* 0x000000a5a5a5a220 */ /* 0x008fe20000400000 */
[----:B------:R-:W-:Y:S02]  /*5e80*/  FSETP.GEU.AND P2, PT, R189, -126, PT ;  /* 0xc2fc0000bd00780b */ /* 0x000fe40003f4e000 */
[----:B------:R-:W-:Y:S02]  /*5e90*/  FMNMX R19, R211, R14, !PT ;  /* 0x0000000ed3137209 */ /* 0x000fe40007800000 */
[----:B------:R-:W-:Y:S01]  /*5ea0*/  @!P5 FMUL R161, R161, 0.5 ;  /* 0x3f000000a1a1d820 */ /* 0x000fe20000400000 */
[----:B------:R3:W4:Y:S01]  /*5eb0*/  MUFU.EX2 R188, R185 ;  /* 0x000000b900bc7308 */ /* 0x0007220000000800 */
[----:B--2---:R-:W-:Y:S01]  /*5ec0*/  @!P6 FMUL R23, R23, R23 ;  /* 0x000000171717e220 */ /* 0x004fe20000400000 */
[----:B------:R-:W-:-:S02]  /*5ed0*/  FSETP.GEU.AND P6, PT, R160, -126, PT ;  /* 0xc2fc0000a000780b */ /* 0x000fc40003fce000 */
[----:B------:R-:W-:-:S04]  /*5ee0*/  FMNMX R14, R214, R19, !PT ;  /* 0x00000013d60e7209 */ /* 0x000fc80007800000 */
[----:B------:R-:W2:Y:S01]  /*5ef0*/  MUFU.EX2 R161, R161 ;  /* 0x000000a100a17308 */ /* 0x000ea20000000800 */
[----:B-1----:R-:W-:Y:S01]  /*5f00*/  @!P3 FMUL R164, R164, R164 ;  /* 0x000000a4a4a4b220 */ /* 0x002fe20000400000 */
[----:B------:R-:W-:Y:S01]  /*5f10*/  FSETP.GEU.AND P3, PT, R193, -126, PT ;  /* 0xc2fc0000c100780b */ /* 0x000fe20003f6e000 */
[----:B------:R-:W-:Y:S01]  /*5f20*/  @!P2 FMUL R189, R189, 0.5 ;  /* 0x3f000000bdbda820 */ /* 0x000fe20000400000 */
[----:B------:R-:W-:Y:S01]  /*5f30*/  FMNMX R14, R215, R14, !PT ;  /* 0x0000000ed70e7209 */ /* 0x000fe20007800000 */
[----:B---3--:R-:W-:Y:S02]  /*5f40*/  FFMA R185, R205, UR5, -R18 ;  /* 0x00000005cdb97c23 */ /* 0x008fe40008000812 */
[----:B------:R-:W-:Y:S01]  /*5f50*/  @!P6 FMUL R160, R160, 0.5 ;  /* 0x3f000000a0a0e820 */ /* 0x000fe20000400000 */
[----:B------:R-:W1:Y:S01]  /*5f60*/  MUFU.EX2 R192, R189 ;  /* 0x000000bd00c07308 */ /* 0x000e620000000800 */
[----:B------:R-:W3:Y:S01]  /*5f70*/  SHFL.BFLY PT, R19, R14, 0x1, 0x1f ;  /* 0x0c201f000e137f89 */ /* 0x000ee200000e0000 */
[----:B----4-:R-:W-:Y:S01]  /*5f80*/  @!P4 FMUL R188, R188, R188 ;  /* 0x000000bcbcbcc220 */ /* 0x010fe20000400000 */
[----:B------:R-:W-:-:S04]  /*5f90*/  FSETP.GEU.AND P4, PT, R196, -126, PT ;  /* 0xc2fc0000c400780b */ /* 0x000fc80003f8e000 */
[----:B------:R-:W-:Y:S01]  /*5fa0*/  @!P3 FMUL R193, R193, 0.5 ;  /* 0x3f000000c1c1b820 */ /* 0x000fe20000400000 */
[----:B------:R-:W4:Y:S01]  /*5fb0*/  MUFU.EX2 R160, R160 ;  /* 0x000000a000a07308 */ /* 0x000f220000000800 */
[----:B--2---:R-:W-:Y:S01]  /*5fc0*/  @!P5 FMUL R161, R161, R161 ;  /* 0x000000a1a1a1d220 */ /* 0x004fe20000400000 */
[----:B------:R-:W-:-:S06]  /*5fd0*/  FSETP.GEU.AND P5, PT, R184, -126, PT ;  /* 0xc2fc0000b800780b */ /* 0x000fcc0003fae000 */
[----:B------:R-:W2:Y:S01]  /*5fe0*/  MUFU.EX2 R193, R193 ;  /* 0x000000c100c17308 */ /* 0x000ea20000000800 */
[----:B------:R-:W-:Y:S01]  /*5ff0*/  @!P4 FMUL R196, R196, 0.5 ;  /* 0x3f000000c4c4c820 */ /* 0x000fe20000400000 */
[----:B-1----:R-:W-:Y:S01]  /*6000*/  @!P2 FMUL R192, R192, R192 ;  /* 0x000000c0c0c0a220 */ /* 0x002fe20000400000 */
[----:B------:R-:W-:-:S04]  /*6010*/  FSETP.GEU.AND P2, PT, R156, -126, PT ;  /* 0xc2fc00009c00780b */ /* 0x000fc80003f4e000 */
[----:B------:R-:W-:Y:S01]  /*6020*/  @!P5 FMUL R184, R184, 0.5 ;  /* 0x3f000000b8b8d820 */ /* 0x000fe20000400000 */
[----:B------:R-:W1:Y:S01]  /*6030*/  MUFU.EX2 R189, R196 ;  /* 0x000000c400bd7308 */ /* 0x000e620000000800 */
[----:B----4-:R-:W-:Y:S01]  /*6040*/  @!P6 FMUL R160, R160, R160 ;  /* 0x000000a0a0a0e220 */ /* 0x010fe20000400000 */
[----:B------:R-:W-:Y:S02]  /*6050*/  FSETP.GEU.AND P6, PT, R153, -126, PT ;  /* 0xc2fc00009900780b */ /* 0x000fe40003fce000 */
[----:B---3--:R-:W-:Y:S01]  /*6060*/  FMNMX R14, R14, R19, !PT ;  /* 0x000000130e0e7209 */ /* 0x008fe20007800000 */
[--C-:B------:R-:W-:Y:S01]  /*6070*/  FFMA R19, R204, UR5, -R18.reuse ;  /* 0x00000005cc137c23 */ /* 0x100fe20008000812 */
[----:B------:R-:W-:Y:S02]  /*6080*/  FFMA R18, R213, UR5, -R18 ;  /* 0x00000005d5127c23 */ /* 0x000fe40008000812 */
[----:B------:R-:W3:Y:S01]  /*6090*/  MUFU.EX2 R184, R184 ;  /* 0x000000b800b87308 */ /* 0x000ee20000000800 */
[----:B--2---:R-:W-:Y:S01]  /*60a0*/  @!P3 FMUL R193, R193, R193 ;  /* 0x000000c1c1c1b220 */ /* 0x004fe20000400000 */
[----:B------:R-:W-:Y:S01]  /*60b0*/  FSETP.GEU.AND P3, PT, R19, -126, PT ;  /* 0xc2fc00001300780b */ /* 0x000fe20003f6e000 */
[----:B------:R-:W2:Y:S01]  /*60c0*/  SHFL.BFLY PT, R177, R14, 0x2, 0x1f ;  /* 0x0c401f000eb17f89 */ /* 0x000ea200000e0000 */
[----:B------:R-:W-:-:S03]  /*60d0*/  @!P2 FMUL R156, R156, 0.5 ;  /* 0x3f0000009c9ca820 */ /* 0x000fc60000400000 */
[----:B------:R-:W-:Y:S01]  /*60e0*/  @!P6 FMUL R153, R153, 0.5 ;  /* 0x3f0000009999e820 */ /* 0x000fe20000400000 */
[----:B-1----:R-:W-:Y:S02]  /*60f0*/  @!P4 FMUL R189, R189, R189 ;  /* 0x000000bdbdbdc220 */ /* 0x002fe40000400000 */
[----:B------:R-:W1:Y:S01]  /*6100*/  MUFU.EX2 R156, R156 ;  /* 0x0000009c009c7308 */ /* 0x000e620000000800 */
[----:B------:R-:W-:-:S04]  /*6110*/  FSETP.GEU.AND P4, PT, R185, -126, PT ;  /* 0xc2fc0000b900780b */ /* 0x000fc80003f8e000 */
[----:B------:R-:W-:Y:S01]  /*6120*/  @!P3 FMUL R19, R19, 0.5 ;  /* 0x3f0000001313b820 */ /* 0x000fe20000400000 */
[----:B---3--:R-:W-:Y:S02]  /*6130*/  @!P5 FMUL R184, R184, R184 ;  /* 0x000000b8b8b8d220 */ /* 0x008fe40000400000 */
[----:B------:R-:W3:Y:S01]  /*6140*/  MUFU.EX2 R153, R153 ;  /* 0x0000009900997308 */ /* 0x000ee20000000800 */
[----:B------:R-:W-:-:S05]  /*6150*/  FSETP.GEU.AND P5, PT, R152, -126, PT ;  /* 0xc2fc00009800780b */ /* 0x000fca0003fae000 */
[----:B------:R-:W-:Y:S02]  /*6160*/  @!P4 FMUL R185, R185, 0.5 ;  /* 0x3f000000b9b9c820 */ /* 0x000fe40000400000 */
[----:B------:R-:W4:Y:S01]  /*6170*/  MUFU.EX2 R19, R19 ;  /* 0x0000001300137308 */ /* 0x000f220000000800 */
[----:B--2---:R-:W-:Y:S01]  /*6180*/  FMNMX R14, R14, R177, !PT ;  /* 0x000000b10e0e7209 */ /* 0x004fe20007800000 */
[----:B-1----:R-:W-:-:S03]  /*6190*/  @!P2 FMUL R156, R156, R156 ;  /* 0x0000009c9c9ca220 */ /* 0x002fc60000400000 */
[----:B------:R-:W-:Y:S01]  /*61a0*/  FSETP.NEU.AND P2, PT, R14, -INF , PT ;  /* 0xff8000000e00780b */ /* 0x000fe20003f4d000 */
[----:B------:R-:W-:Y:S01]  /*61b0*/  @!P5 FMUL R152, R152, 0.5 ;  /* 0x3f0000009898d820 */ /* 0x000fe20000400000 */
[----:B------:R-:W-:Y:S01]  /*61c0*/  FADD R15, R173, R156 ;  /* 0x0000009cad0f7221 */ /* 0x000fe20000000000 */
[----:B------:R-:W1:Y:S01]  /*61d0*/  MUFU.EX2 R185, R185 ;  /* 0x000000b900b97308 */ /* 0x000e620000000800 */
[----:B---3--:R-:W-:Y:S01]  /*61e0*/  @!P6 FMUL R153, R153, R153 ;  /* 0x000000999999e220 */ /* 0x008fe20000400000 */
[----:B------:R-:W-:Y:S02]  /*61f0*/  FSETP.GEU.AND P6, PT, R197, -126, PT ;  /* 0xc2fc0000c500780b */ /* 0x000fe40003fce000 */
[----:B------:R-:W-:Y:S01]  /*6200*/  FSEL R176, R14, RZ, P2 ;  /* 0x000000ff0eb07208 */ /* 0x000fe20001000000 */
[----:B------:R-:W-:Y:S01]  /*6210*/  FADD R180, R172, R153 ;  /* 0x00000099acb47221 */ /* 0x000fe20000000000 */
[----:B------:R-:W-:Y:S02]  /*6220*/  FSETP.GEU.AND P2, PT, R212, -126, PT ;  /* 0xc2fc0000d400780b */ /* 0x000fe40003f4e000 */
[----:B------:R-:W2:Y:S01]  /*6230*/  MUFU.EX2 R152, R152 ;  /* 0x0000009800987308 */ /* 0x000ea20000000800 */
[----:B----4-:R-:W-:Y:S01]  /*6240*/  @!P3 FMUL R19, R19, R19 ;  /* 0x000000131313b220 */ /* 0x010fe20000400000 */
[----:B------:R-:W-:Y:S01]  /*6250*/  FSETP.GEU.AND P3, PT, R18, -126, PT ;  /* 0xc2fc00001200780b */ /* 0x000fe20003f6e000 */
[C---:B------:R-:W-:Y:S01]  /*6260*/  FMUL R177, R176.reuse, UR5 ;  /* 0x00000005b0b17c20 */ /* 0x040fe20008400000 */
[----:B------:R-:W-:Y:S01]  /*6270*/  FADD R176, -R176, R17 ;  /* 0x00000011b0b07221 */ /* 0x000fe20000000100 */
[----:B------:R-:W-:-:S02]  /*6280*/  F2FP.BF16.F32.PACK_AB R172, R172, R173 ;  /* 0x000000adacac723e */ /* 0x000fc400000010ff */
[----:B------:R-:W-:Y:S01]  /*6290*/  @!P6 FMUL R197, R197, 0.5 ;  /* 0x3f000000c5c5e820 */ /* 0x000fe20000400000 */
[--C-:B------:R-:W-:Y:S01]  /*62a0*/  FFMA R200, R158, UR5, -R177.reuse ;  /* 0x000000059ec87c23 */ /* 0x100fe200080008b1 */
[--C-:B------:R-:W-:Y:S01]  /*62b0*/  FFMA R181, R154, UR5, -R177.reuse ;  /* 0x000000059ab57c23 */ /* 0x100fe200080008b1 */
[----:B-1----:R-:W-:Y:S01]  /*62c0*/  @!P4 FMUL R185, R185, R185 ;  /* 0x000000b9b9b9c220 */ /* 0x002fe20000400000 */
[--C-:B------:R-:W-:Y:S01]  /*62d0*/  FFMA R155, R155, UR5, -R177.reuse ;  /* 0x000000059b9b7c23 */ /* 0x100fe200080008b1 */
[--C-:B------:R-:W-:Y:S01]  /*62e0*/  FFMA R162, R162, UR5, -R177.reuse ;  /* 0x00000005a2a27c23 */ /* 0x100fe200080008b1 */
[----:B------:R-:W1:Y:S01]  /*62f0*/  MUFU.EX2 R197, R197 ;  /* 0x000000c500c57308 */ /* 0x000e620000000800 */
[----:B------:R-:W-:Y:S01]  /*6300*/  FSETP.GEU.AND P4, PT, R181, -126, PT ;  /* 0xc2fc0000b500780b */ /* 0x000fe20003f8e000 */
[----:B------:R-:W-:Y:S01]  /*6310*/  @!P3 FMUL R18, R18, 0.5 ;  /* 0x3f0000001212b820 */ /* 0x000fe20000400000 */
[----:B------:R-:W-:Y:S01]  /*6320*/  @!P2 FMUL R212, R212, 0.5 ;  /* 0x3f000000d4d4a820 */ /* 0x000fe20000400000 */
[----:B--2---:R-:W-:Y:S01]  /*6330*/  @!P5 FMUL R152, R152, R152 ;  /* 0x000000989898d220 */ /* 0x004fe20000400000 */
[----:B------:R-:W-:Y:S01]  /*6340*/  FSETP.GEU.AND P5, PT, R155, -126, PT ;  /* 0xc2fc00009b00780b */ /* 0x000fe20003fae000 */
[--C-:B------:R-:W-:Y:S01]  /*6350*/  FFMA R167, R167, UR5, -R177.reuse ;  /* 0x00000005a7a77c23 */ /* 0x100fe200080008b1 */
[--C-:B------:R-:W-:Y:S01]  /*6360*/  FFMA R205, R163, UR5, -R177.reuse ;  /* 0x00000005a3cd7c23 */ /* 0x100fe200080008b1 */
[----:B------:R-:W2:Y:S01]  /*6370*/  MUFU.EX2 R18, R18 ;  /* 0x0000001200127308 */ /* 0x000ea20000000800 */
[--C-:B------:R-:W-:Y:S01]  /*6380*/  FFMA R163, R166, UR5, -R177.reuse ;  /* 0x00000005a6a37c23 */ /* 0x100fe200080008b1 */
[--C-:B------:R-:W-:Y:S01]  /*6390*/  FFMA R159, R159, UR5, -R177.reuse ;  /* 0x000000059f9f7c23 */ /* 0x100fe200080008b1 */
[--C-:B------:R-:W-:Y:S01]  /*63a0*/  FFMA R166, R170, UR5, -R177.reuse ;  /* 0x00000005aaa67c23 */ /* 0x100fe200080008b1 */
[--C-:B------:R-:W-:Y:S01]  /*63b0*/  FFMA R171, R171, UR5, -R177.reuse ;  /* 0x00000005abab7c23 */ /* 0x100fe200080008b1 */
[--C-:B------:R-:W-:Y:S01]  /*63c0*/  FFMA R174, R174, UR5, -R177.reuse ;  /* 0x00000005aeae7c23 */ /* 0x100fe200080008b1 */
[----:B------:R-:W-:Y:S01]  /*63d0*/  @!P4 FMUL R181, R181, 0.5 ;  /* 0x3f000000b5b5c820 */ /* 0x000fe20000400000 */
[--C-:B------:R-:W-:Y:S01]  /*63e0*/  FFMA R204, R175, UR5, -R177.reuse ;  /* 0x00000005afcc7c23 */ /* 0x100fe200080008b1 */
[----:B------:R3:W4:Y:S01]  /*63f0*/  MUFU.EX2 R154, R212 ;  /* 0x000000d4009a7308 */ /* 0x0007220000000800 */
[----:B-1----:R-:W-:Y:S01]  /*6400*/  @!P6 FMUL R197, R197, R197 ;  /* 0x000000c5c5c5e220 */ /* 0x002fe20000400000 */
[----:B------:R-:W-:Y:S01]  /*6410*/  FSETP.GEU.AND P6, PT, R200, -126, PT ;  /* 0xc2fc0000c800780b */ /* 0x000fe20003fce000 */
[----:B------:R-:W-:Y:S01]  /*6420*/  @!P5 FMUL R155, R155, 0.5 ;  /* 0x3f0000009b9bd820 */ /* 0x000fe20000400000 */
[--C-:B------:R-:W-:Y:S01]  /*6430*/  FFMA R187, R187, UR5, -R177.reuse ;  /* 0x00000005bbbb7c23 */ /* 0x100fe200080008b1 */
[--C-:B------:R-:W-:Y:S01]  /*6440*/  FFMA R183, R183, UR5, -R177.reuse ;  /* 0x00000005b7b77c23 */ /* 0x100fe200080008b1 */
[--C-:B------:R-:W-:Y:S01]  /*6450*/  FFMA R179, R179, UR5, -R177.reuse ;  /* 0x00000005b3b37c23 */ /* 0x100fe200080008b1 */
[--C-:B------:R-:W-:Y:S01]  /*6460*/  FFMA R17, R215, UR5, -R177.reuse ;  /* 0x00000005d7117c23 */ /* 0x100fe200080008b1 */
[----:B------:R-:W1:Y:S01]  /*6470*/  MUFU.EX2 R181, R181 ;  /* 0x000000b500b57308 */ /* 0x000e620000000800 */
[----:B--2---:R-:W-:Y:S01]  /*6480*/  @!P3 FMUL R18, R18, R18 ;  /* 0x000000121212b220 */ /* 0x004fe20000400000 */
[----:B------:R-:W-:Y:S01]  /*6490*/  FSETP.GEU.AND P3, PT, R162, -126, PT ;  /* 0xc2fc0000a200780b */ /* 0x000fe20003f6e000 */
[----:B------:R-:W-:Y:S01]  /*64a0*/  FFMA R214, R214, UR5, -R177 ;  /* 0x00000005d6d67c23 */ /* 0x000fe200080008b1 */
[----:B------:R-:W-:Y:S01]  /*64b0*/  FMUL R176, R176, UR5 ;  /* 0x00000005b0b07c20 */ /* 0x000fe20008400000 */
[----:B---3--:R-:W-:Y:S01]  /*64c0*/  FADD R212, R23, R18 ;  /* 0x0000001217d47221 */ /* 0x008fe20000000000 */
[----:B------:R-:W-:Y:S01]  /*64d0*/  F2FP.BF16.F32.PACK_AB R156, R153, R156 ;  /* 0x0000009c999c723e */ /* 0x000fe200000010ff */
[----:B------:R-:W-:Y:S01]  /*64e0*/  @!P6 FMUL R200, R200, 0.5 ;  /* 0x3f000000c8c8e820 */ /* 0x000fe20000400000 */
[----:B------:R2:W3:Y:S01]  /*64f0*/  MUFU.EX2 R158, R155 ;  /* 0x0000009b009e7308 */ /* 0x0004e20000000800 */
[----:B----4-:R-:W-:Y:S01]  /*6500*/  @!P2 FMUL R154, R154, R154 ;  /* 0x0000009a9a9aa220 */ /* 0x010fe20000400000 */
[----:B------:R-:W-:-:S05]  /*6510*/  FSETP.GEU.AND P2, PT, R159, -126, PT ;  /* 0xc2fc00009f00780b */ /* 0x000fca0003f4e000 */
[----:B------:R-:W-:Y:S01]  /*6520*/  @!P3 FMUL R162, R162, 0.5 ;  /* 0x3f000000a2a2b820 */ /* 0x000fe20000400000 */
[----:B------:R-:W4:Y:S01]  /*6530*/  MUFU.EX2 R200, R200 ;  /* 0x000000c800c87308 */ /* 0x000f220000000800 */
[----:B-1----:R-:W-:Y:S01]  /*6540*/  @!P4 FMUL R181, R181, R181 ;  /* 0x000000b5b5b5c220 */ /* 0x002fe20000400000 */
[----:B------:R-:W-:Y:S01]  /*6550*/  FSETP.GEU.AND P4, PT, R205, -126, PT ;  /* 0xc2fc0000cd00780b */ /* 0x000fe20003f8e000 */
[--C-:B--2---:R-:W-:Y:S01]  /*6560*/  FFMA R155, R195, UR5, -R177.reuse ;  /* 0x00000005c39b7c23 */ /* 0x104fe200080008b1 */
[--C-:B------:R-:W-:Y:S01]  /*6570*/  FFMA R195, R199, UR5, -R177.reuse ;  /* 0x00000005c7c37c23 */ /* 0x100fe200080008b1 */
[----:B------:R-:W-:Y:S01]  /*6580*/  FFMA R199, R211, UR5, -R177 ;  /* 0x00000005d3c77c23 */ /* 0x000fe200080008b1 */
[----:B------:R-:W-:Y:S01]  /*6590*/  FADD R211, R22, R185 ;  /* 0x000000b916d37221 */ /* 0x000fe20000000000 */
[----:B------:R-:W-:Y:S01]  /*65a0*/  @!P2 FMUL R159, R159, 0.5 ;  /* 0x3f0000009f9fa820 */ /* 0x000fe20000400000 */
[----:B------:R1:W2:Y:S01]  /*65b0*/  MUFU.EX2 R196, R162 ;  /* 0x000000a200c47308 */ /* 0x0002a20000000800 */
[----:B---3--:R-:W-:Y:S01]  /*65c0*/  @!P5 FMUL R158, R158, R158 ;  /* 0x0000009e9e9ed220 */ /* 0x008fe20000400000 */
[----:B------:R-:W-:-:S05]  /*65d0*/  FSETP.GEU.AND P5, PT, R163, -126, PT ;  /* 0xc2fc0000a300780b */ /* 0x000fca0003fae000 */
[----:B------:R-:W-:Y:S01]  /*65e0*/  @!P4 FMUL R205, R205, 0.5 ;  /* 0x3f000000cdcdc820 */ /* 0x000fe20000400000 */
[----:B------:R3:W5:Y:S01]  /*65f0*/  MUFU.EX2 R209, R159 ;  /* 0x0000009f00d17308 */ /* 0x0007620000000800 */
[----:B----4-:R-:W-:Y:S01]  /*6600*/  @!P6 FMUL R200, R200, R200 ;  /* 0x000000c8c8c8e220 */ /* 0x010fe20000400000 */
[----:B------:R-:W-:Y:S01]  /*6610*/  FSETP.GEU.AND P6, PT, R167, -126, PT ;  /* 0xc2fc0000a700780b */ /* 0x000fe20003fce000 */
[----:B-1----:R-:W-:-:S04]  /*6620*/  FFMA R162, R186, UR5, -R177 ;  /* 0x00000005baa27c23 */ /* 0x002fc800080008b1 */
[----:B------:R-:W-:Y:S01]  /*6630*/  @!P5 FMUL R163, R163, 0.5 ;  /* 0x3f000000a3a3d820 */ /* 0x000fe20000400000 */
[----:B------:R-:W1:Y:S01]  /*6640*/  MUFU.EX2 R205, R205 ;  /* 0x000000cd00cd7308 */ /* 0x000e620000000800 */
[----:B--2---:R-:W-:Y:S01]  /*6650*/  @!P3 FMUL R196, R196, R196 ;  /* 0x000000c4c4c4b220 */ /* 0x004fe20000400000 */
[----:B------:R-:W-:Y:S01]  /*6660*/  FSETP.GEU.AND P3, PT, R171, -126, PT ;  /* 0xc2fc0000ab00780b */ /* 0x000fe20003f6e000 */
[--C-:B---3--:R-:W-:Y:S01]  /*6670*/  FFMA R159, R178, UR5, -R177.reuse ;  /* 0x00000005b29f7c23 */ /* 0x108fe200080008b1 */
[--C-:B------:R-:W-:Y:S01]  /*6680*/  FFMA R178, R206, UR5, -R177.reuse ;  /* 0x00000005ceb27c23 */ /* 0x100fe200080008b1 */
[----:B------:R-:W-:Y:S02]  /*6690*/  FFMA R206, R210, UR5, -R177 ;  /* 0x00000005d2ce7c23 */ /* 0x000fe400080008b1 */
[----:B------:R-:W-:Y:S01]  /*66a0*/  @!P6 FMUL R167, R167, 0.5 ;  /* 0x3f000000a7a7e820 */ /* 0x000fe20000400000 */
[----:B------:R-:W2:Y:S01]  /*66b0*/  MUFU.EX2 R163, R163 ;  /* 0x000000a300a37308 */ /* 0x000ea20000000800 */
[----:B-----5:R-:W-:Y:S01]  /*66c0*/  @!P2 FMUL R209, R209, R209 ;  /* 0x000000d1d1d1a220 */ /* 0x020fe20000400000 */
[----:B------:R-:W-:-:S05]  /*66d0*/  FSETP.GEU.AND P2, PT, R166, -126, PT ;  /* 0xc2fc0000a600780b */ /* 0x000fca0003f4e000 */
[----:B------:R-:W-:Y:S01]  /*66e0*/  @!P3 FMUL R171, R171, 0.5 ;  /* 0x3f000000ababb820 */ /* 0x000fe20000400000 */
[----:B------:R3:W4:Y:S01]  /*66f0*/  MUFU.EX2 R170, R167 ;  /* 0x000000a700aa7308 */ /* 0x0007220000000800 */
[----:B-1----:R-:W-:Y:S01]  /*6700*/  @!P4 FMUL R205, R205, R205 ;  /* 0x000000cdcdcdc220 */ /* 0x002fe20000400000 */
[----:B------:R-:W-:-:S05]  /*6710*/  FSETP.GEU.AND P4, PT, R174, -126, PT ;  /* 0xc2fc0000ae00780b */ /* 0x000fca0003f8e000 */
[----:B------:R-:W-:Y:S01]  /*6720*/  @!P2 FMUL R166, R166, 0.5 ;  /* 0x3f000000a6a6a820 */ /* 0x000fe20000400000 */
[----:B------:R1:W5:Y:S01]  /*6730*/  MUFU.EX2 R201, R171 ;  /* 0x000000ab00c97308 */ /* 0x0003620000000800 */
[----:B--2---:R-:W-:Y:S01]  /*6740*/  @!P5 FMUL R163, R163, R163 ;  /* 0x000000a3a3a3d220 */ /* 0x004fe20000400000 */
[----:B------:R-:W-:Y:S01]  /*6750*/  FSETP.GEU.AND P5, PT, R204, -126, PT ;  /* 0xc2fc0000cc00780b */ /* 0x000fe20003fae000 */
[--C-:B---3--:R-:W-:Y:S01]  /*6760*/  FFMA R167, R190, UR5, -R177.reuse ;  /* 0x00000005bea77c23 */ /* 0x108fe200080008b1 */
[--C-:B------:R-:W-:Y:S01]  /*6770*/  FFMA R190, R191, UR5, -R177.reuse ;  /* 0x00000005bfbe7c23 */ /* 0x100fe200080008b1 */
[--C-:B------:R-:W-:Y:S01]  /*6780*/  FFMA R191, R194, UR5, -R177.reuse ;  /* 0x00000005c2bf7c23 */ /* 0x100fe200080008b1 */
[--C-:B------:R-:W-:Y:S01]  /*6790*/  FFMA R194, R198, UR5, -R177.reuse ;  /* 0x00000005c6c27c23 */ /* 0x100fe200080008b1 */
[----:B------:R-:W-:Y:S01]  /*67a0*/  @!P4 FMUL R174, R174, 0.5 ;  /* 0x3f000000aeaec820 */ /* 0x000fe20000400000 */
[----:B------:R-:W2:Y:S01]  /*67b0*/  MUFU.EX2 R166, R166 ;  /* 0x000000a600a67308 */ /* 0x000ea20000000800 */
[----:B----4-:R-:W-:Y:S01]  /*67c0*/  @!P6 FMUL R170, R170, R170 ;  /* 0x000000aaaaaae220 */ /* 0x010fe20000400000 */
[----:B------:R-:W-:Y:S01]  /*67d0*/  FSETP.GEU.AND P6, PT, R159, -126, PT ;  /* 0xc2fc00009f00780b */ /* 0x000fe20003fce000 */
[--C-:B-1----:R-:W-:Y:S01]  /*67e0*/  FFMA R171, R182, UR5, -R177.reuse ;  /* 0x00000005b6ab7c23 */ /* 0x102fe200080008b1 */
[--C-:B------:R-:W-:Y:S01]  /*67f0*/  FFMA R198, R203, UR5, -R177.reuse ;  /* 0x00000005cbc67c23 */ /* 0x100fe200080008b1 */
[----:B------:R-:W-:Y:S01]  /*6800*/  FFMA R203, R207, UR5, -R177 ;  /* 0x00000005cfcb7c23 */ /* 0x000fe200080008b1 */
[----:B------:R-:W-:Y:S01]  /*6810*/  FADD R182, R169, R152 ;  /* 0x00000098a9b67221 */ /* 0x000fe20000000000 */
[----:B------:R-:W-:Y:S01]  /*6820*/  @!P5 FMUL R204, R204, 0.5 ;  /* 0x3f000000ccccd820 */ /* 0x000fe20000400000 */
[----:B------:R1:W3:Y:S01]  /*6830*/  MUFU.EX2 R175, R174 ;  /* 0x000000ae00af7308 */ /* 0x0002e20000000800 */
[----:B-----5:R-:W-:Y:S01]  /*6840*/  @!P3 FMUL R201, R201, R201 ;  /* 0x000000c9c9c9b220 */ /* 0x020fe20000400000 */
[----:B------:R-:W-:Y:S01]  /*6850*/  FSETP.GEU.AND P3, PT, R171, -126, PT ;  /* 0xc2fc0000ab00780b */ /* 0x000fe20003f6e000 */
[----:B------:R-:W-:Y:S01]  /*6860*/  FADD R207, R21, R184 ;  /* 0x000000b815cf7221 */ /* 0x000fe20000000000 */
[----:B------:R-:W-:-:S03]  /*6870*/  F2FP.BF16.F32.PACK_AB R152, R197, R152 ;  /* 0x00000098c598723e */ /* 0x000fc600000010ff */
[----:B------:R-:W-:Y:S01]  /*6880*/  @!P6 FMUL R159, R159, 0.5 ;  /* 0x3f0000009f9fe820 */ /* 0x000fe20000400000 */
[----:B------:R-:W4:Y:S01]  /*6890*/  MUFU.EX2 R204, R204 ;  /* 0x000000cc00cc7308 */ /* 0x000f220000000800 */
[----:B--2---:R-:W-:Y:S01]  /*68a0*/  @!P2 FMUL R166, R166, R166 ;  /* 0x000000a6a6a6a220 */ /* 0x004fe20000400000 */
[----:B------:R-:W-:Y:S01]  /*68b0*/  FSETP.GEU.AND P2, PT, R179, -126, PT ;  /* 0xc2fc0000b300780b */ /* 0x000fe20003f4e000 */
[----:B-1----:R-:W-:Y:S01]  /*68c0*/  FFMA R174, R202, UR5, -R177 ;  /* 0x00000005caae7c23 */ /* 0x002fe200080008b1 */
[----:B------:R-:W-:Y:S01]  /*68d0*/  FADD R177, R157, R188 ;  /* 0x000000bc9db17221 */ /* 0x000fe20000000000 */
[----:B------:R-:W-:Y:S01]  /*68e0*/  FADD R207, R207, R212 ;  /* 0x000000d4cfcf7221 */ /* 0x000fe20000000000 */
[----:B------:R-:W-:Y:S01]  /*68f0*/  F2FP.BF16.F32.PACK_AB R173, R201, R166 ;  /* 0x000000a6c9ad723e */ /* 0x000fe200000010ff */
[----:B------:R-:W-:Y:S01]  /*6900*/  @!P3 FMUL R171, R171, 0.5 ;  /* 0x3f000000ababb820 */ /* 0x000fe20000400000 */
[----:B------:R-:W1:Y:S01]  /*6910*/  MUFU.EX2 R159, R159 ;  /* 0x0000009f009f7308 */ /* 0x000e620000000800 */
[----:B---3--:R-:W-:Y:S01]  /*6920*/  @!P4 FMUL R175, R175, R175 ;  /* 0x000000afafafc220 */ /* 0x008fe20000400000 */
[----:B------:R-:W-:Y:S01]  /*6930*/  FSETP.GEU.AND P4, PT, R183, -126, PT ;  /* 0xc2fc0000b700780b */ /* 0x000fe20003f8e000 */
[----:B------:R-:W-:Y:S01]  /*6940*/  FADD R177, R177, R180 ;  /* 0x000000b4b1b17221 */ /* 0x000fe20000000000 */
[----:B------:R-:W-:-:S03]  /*6950*/  FADD R180, R218, R189 ;  /* 0x000000bddab47221 */ /* 0x000fc60000000000 */
[----:B------:R-:W-:Y:S01]  /*6960*/  @!P2 FMUL R179, R179, 0.5 ;  /* 0x3f000000b3b3a820 */ /* 0x000fe20000400000 */
[----:B------:R-:W2:Y:S01]  /*6970*/  MUFU.EX2 R171, R171 ;  /* 0x000000ab00ab7308 */ /* 0x000ea20000000800 */
[----:B----4-:R-:W-:Y:S01]  /*6980*/  @!P5 FMUL R204, R204, R204 ;  /* 0x000000ccccccd220 */ /* 0x010fe20000400000 */
        /* <DEDUP_REMOVED lines=9> */
[C---:B---3--:R-:W-:Y:S01]  /*6a20*/  FADD R179, R168.reuse, R197 ;  /* 0x000000c5a8b37221 */ /* 0x048fe20000000000 */
[----:B------:R-:W-:-:S03]  /*6a30*/  F2FP.BF16.F32.PACK_AB R168, R168, R169 ;  /* 0x000000a9a8a8723e */ /* 0x000fc600000010ff */
[----:B------:R-:W-:Y:S01]  /*6a40*/  @!P6 FMUL R187, R187, 0.5 ;  /* 0x3f000000bbbbe820 */ /* 0x000fe20000400000 */
[----:B------:R-:W2:Y:S01]  /*6a50*/  MUFU.EX2 R162, R162 ;  /* 0x000000a200a27308 */ /* 0x000ea20000000800 */
[----:B----4-:R-:W-:Y:S01]  /*6a60*/  @!P2 FMUL R208, R208, R208 ;  /* 0x000000d0d0d0a220 */ /* 0x010fe20000400000 */
[----:B------:R-:W-:Y:S01]  /*6a70*/  FSETP.GEU.AND P2, PT, R167, -126, PT ;  /* 0xc2fc0000a700780b */ /* 0x000fe20003f4e000 */
[----:B-1----:R-:W-:Y:S01]  /*6a80*/  FADD R183, R165, R154 ;  /* 0x0000009aa5b77221 */ /* 0x002fe20000000000 */
[----:B------:R-:W-:Y:S02]  /*6a90*/  F2FP.BF16.F32.PACK_AB R154, R18, R154 ;  /* 0x0000009a129a723e */ /* 0x000fe400000010ff */
[----:B------:R-:W-:Y:S01]  /*6aa0*/  F2FP.BF16.F32.PACK_AB R169, R208, R159 ;  /* 0x0000009fd0a9723e */ /* 0x000fe200000010ff */
[----:B------:R-:W-:Y:S01]  /*6ab0*/  @!P3 FMUL R190, R190, 0.5 ;  /* 0x3f000000bebeb820 */ /* 0x000fe20000400000 */
[----:B------:R-:W1:Y:S01]  /*6ac0*/  MUFU.EX2 R187, R187 ;  /* 0x000000bb00bb7308 */ /* 0x000e620000000800 */
[----:B-----5:R-:W-:Y:S01]  /*6ad0*/  @!P4 FMUL R186, R186, R186 ;  /* 0x000000bababac220 */ /* 0x020fe20000400000 */
[----:B------:R-:W-:Y:S01]  /*6ae0*/  FSETP.GEU.AND P4, PT, R191, -126, PT ;  /* 0xc2fc0000bf00780b */ /* 0x000fe20003f8e000 */
[----:B------:R-:W-:Y:S01]  /*6af0*/  FADD R180, R180, R183 ;  /* 0x000000b7b4b47221 */ /* 0x000fe20000000000 */
[----:B------:R-:W-:-:S03]  /*6b00*/  FMUL R183, R16, UR5 ;  /* 0x0000000510b77c20 */ /* 0x000fc60008400000 */
[----:B------:R-:W-:Y:S01]  /*6b10*/  @!P2 FMUL R167, R167, 0.5 ;  /* 0x3f000000a7a7a820 */ /* 0x000fe20000400000 */
[----:B------:R-:W3:Y:S01]  /*6b20*/  MUFU.EX2 R190, R190 ;  /* 0x000000be00be7308 */ /* 0x000ee20000000800 */
[----:B--2---:R-:W-:Y:S01]  /*6b30*/  @!P5 FMUL R162, R162, R162 ;  /* 0x000000a2a2a2d220 */ /* 0x004fe20000400000 */
[----:B------:R-:W-:-:S03]  /*6b40*/  FSETP.GEU.AND P5, PT, R155, -126, PT ;  /* 0xc2fc00009b00780b */ /* 0x000fc60003fae000 */
[----:B------:R-:W-:Y:S01]  /*6b50*/  FADD R212, R181, R162 ;  /* 0x000000a2b5d47221 */ /* 0x000fe20000000000 */
[----:B------:R-:W-:Y:S01]  /*6b60*/  F2FP.BF16.F32.PACK_AB R181, R158, R181 ;  /* 0x000000b59eb5723e */ /* 0x000fe200000010ff */
[----:B------:R-:W-:Y:S01]  /*6b70*/  @!P4 FMUL R191, R191, 0.5 ;  /* 0x3f000000bfbfc820 */ /* 0x000fe20000400000 */
[----:B------:R-:W2:Y:S01]  /*6b80*/  MUFU.EX2 R167, R167 ;  /* 0x000000a700a77308 */ /* 0x000ea20000000800 */
[----:B-1----:R-:W-:Y:S01]  /*6b90*/  @!P6 FMUL R187, R187, R187 ;  /* 0x000000bbbbbbe220 */ /* 0x002fe20000400000 */
[----:B------:R-:W-:-:S03]  /*6ba0*/  FSETP.GEU.AND P6, PT, R194, -126, PT ;  /* 0xc2fc0000c200780b */ /* 0x000fc60003fce000 */
[----:B------:R-:W-:Y:S01]  /*6bb0*/  FADD R213, R158, R187 ;  /* 0x000000bb9ed57221 */ /* 0x000fe20000000000 */
[----:B------:R-:W-:Y:S01]  /*6bc0*/  F2FP.BF16.F32.PACK_AB R158, R185, R19 ;  /* 0x00000013b99e723e */ /* 0x000fe200000010ff */
[----:B------:R-:W-:Y:S01]  /*6bd0*/  @!P5 FMUL R155, R155, 0.5 ;  /* 0x3f0000009b9bd820 */ /* 0x000fe20000400000 */
[----:B------:R-:W1:Y:S01]  /*6be0*/  MUFU.EX2 R191, R191 ;  /* 0x000000bf00bf7308 */ /* 0x000e620000000800 */
[----:B---3--:R-:W-:Y:S01]  /*6bf0*/  @!P3 FMUL R190, R190, R190 ;  /* 0x000000bebebeb220 */ /* 0x008fe20000400000 */
[----:B------:R-:W-:-:S05]  /*6c00*/  FSETP.GEU.AND P3, PT, R174, -126, PT ;  /* 0xc2fc0000ae00780b */ /* 0x000fca0003f6e000 */
[----:B------:R-:W-:Y:S01]  /*6c10*/  @!P6 FMUL R194, R194, 0.5 ;  /* 0x3f000000c2c2e820 */ /* 0x000fe20000400000 */
[----:B------:R-:W3:Y:S01]  /*6c20*/  MUFU.EX2 R202, R155 ;  /* 0x0000009b00ca7308 */ /* 0x000ee20000000800 */
[----:B--2---:R-:W-:Y:S01]  /*6c30*/  @!P2 FMUL R167, R167, R167 ;  /* 0x000000a7a7a7a220 */ /* 0x004fe20000400000 */
[----:B------:R-:W-:-:S05]  /*6c40*/  FSETP.GEU.AND P2, PT, R195, -126, PT ;  /* 0xc2fc0000c300780b */ /* 0x000fca0003f4e000 */
[----:B------:R-:W-:Y:S01]  /*6c50*/  @!P3 FMUL R174, R174, 0.5 ;  /* 0x3f000000aeaeb820 */ /* 0x000fe20000400000 */
[----:B------:R-:W2:Y:S01]  /*6c60*/  MUFU.EX2 R194, R194 ;  /* 0x000000c200c27308 */ /* 0x000ea20000000800 */
[----:B-1----:R-:W-:Y:S01]  /*6c70*/  @!P4 FMUL R191, R191, R191 ;  /* 0x000000bfbfbfc220 */ /* 0x002fe20000400000 */
[----:B------:R-:W-:-:S05]  /*6c80*/  FSETP.GEU.AND P4, PT, R198, -126, PT ;  /* 0xc2fc0000c600780b */ /* 0x000fca0003f8e000 */
[----:B------:R-:W-:Y:S01]  /*6c90*/  @!P2 FMUL R195, R195, 0.5 ;  /* 0x3f000000c3c3a820 */ /* 0x000fe20000400000 */
[----:B------:R1:W4:Y:S01]  /*6ca0*/  MUFU.EX2 R155, R174 ;  /* 0x000000ae009b7308 */ /* 0x0003220000000800 */
[----:B---3--:R-:W-:Y:S01]  /*6cb0*/  @!P5 FMUL R202, R202, R202 ;  /* 0x000000cacacad220 */ /* 0x008fe20000400000 */
[----:B------:R-:W-:-:S05]  /*6cc0*/  FSETP.GEU.AND P5, PT, R178, -126, PT ;  /* 0xc2fc0000b200780b */ /* 0x000fca0003fae000 */
[----:B------:R-:W-:Y:S01]  /*6cd0*/  @!P4 FMUL R198, R198, 0.5 ;  /* 0x3f000000c6c6c820 */ /* 0x000fe20000400000 */
[----:B------:R-:W3:Y:S01]  /*6ce0*/  MUFU.EX2 R195, R195 ;  /* 0x000000c300c37308 */ /* 0x000ee20000000800 */
[----:B--2---:R-:W-:Y:S01]  /*6cf0*/  @!P6 FMUL R194, R194, R194 ;  /* 0x000000c2c2c2e220 */ /* 0x004fe20000400000 */
[----:B------:R-:W-:Y:S01]  /*6d00*/  FSETP.GEU.AND P6, PT, R206, -126, PT ;  /* 0xc2fc0000ce00780b */ /* 0x000fe20003fce000 */
[----:B-1----:R-:W-:Y:S01]  /*6d10*/  FADD R174, R219, R164 ;  /* 0x000000a4dbae7221 */ /* 0x002fe20000000000 */
[----:B------:R-:W-:-:S03]  /*6d20*/  F2FP.BF16.F32.PACK_AB R164, R188, R164 ;  /* 0x000000a4bca4723e */ /* 0x000fc600000010ff */
[----:B------:R-:W-:Y:S01]  /*6d30*/  @!P5 FMUL R178, R178, 0.5 ;  /* 0x3f000000b2b2d820 */ /* 0x000fe20000400000 */
[----:B------:R-:W1:Y:S01]  /*6d40*/  MUFU.EX2 R198, R198 ;  /* 0x000000c600c67308 */ /* 0x000e620000000800 */
[----:B----4-:R-:W-:Y:S01]  /*6d50*/  @!P3 FMUL R155, R155, R155 ;  /* 0x0000009b9b9bb220 */ /* 0x010fe20000400000 */
[----:B------:R-:W-:Y:S01]  /*6d60*/  FSETP.GEU.AND P3, PT, R199, -126, PT ;  /* 0xc2fc0000c700780b */ /* 0x000fe20003f6e000 */
[----:B------:R-:W-:Y:S01]  /*6d70*/  FADD R174, R174, R15 ;  /* 0x0000000faeae7221 */ /* 0x000fe20000000000 */
[----:B------:R-:W-:Y:S01]  /*6d80*/  FADD R15, R217, R160 ;  /* 0x000000a0d90f7221 */ /* 0x000fe20000000000 */
[----:B------:R-:W-:Y:S01]  /*6d90*/  FADD R215, R166, R155 ;  /* 0x0000009ba6d77221 */ /* 0x000fe20000000000 */
[----:B------:R-:W-:Y:S01]  /*6da0*/  F2FP.BF16.F32.PACK_AB R166, R192, R161 ;  /* 0x000000a1c0a6723e */ /* 0x000fe200000010ff */
[----:B------:R-:W-:Y:S01]  /*6db0*/  @!P6 FMUL R206, R206, 0.5 ;  /* 0x3f000000cecee820 */ /* 0x000fe20000400000 */
[----:B------:R2:W4:Y:S01]  /*6dc0*/  MUFU.EX2 R210, R178 ;  /* 0x000000b200d27308 */ /* 0x0005220000000800 */
[----:B---3--:R-:W-:Y:S01]  /*6dd0*/  @!P2 FMUL R195, R195, R195 ;  /* 0x000000c3c3c3a220 */ /* 0x008fe20000400000 */
[----:B------:R-:W-:Y:S01]  /*6de0*/  FSETP.GEU.AND P2, PT, R176, -126, PT ;  /* 0xc2fc0000b000780b */ /* 0x000fe20003f4e000 */
[----:B------:R-:W-:Y:S01]  /*6df0*/  FADD R15, R15, R182 ;  /* 0x000000b60f0f7221 */ /* 0x000fe20000000000 */
[----:B------:R-:W-:Y:S01]  /*6e00*/  FADD R182, R216, R19 ;  /* 0x00000013d8b67221 */ /* 0x000fe20000000000 */
[----:B------:R-:W-:Y:S01]  /*6e10*/  FADD R212, R212, R215 ;  /* 0x000000d7d4d47221 */ /* 0x000fe20000000000 */
[----:B------:R-:W-:Y:S01]  /*6e20*/  FADD R215, R200, R167 ;  /* 0x000000a7c8d77221 */ /* 0x000fe20000000000 */
[----:B------:R-:W-:Y:S01]  /*6e30*/  @!P3 FMUL R199, R199, 0.5 ;  /* 0x3f000000c7c7b820 */ /* 0x000fe20000400000 */
[----:B------:R-:W3:Y:S01]  /*6e40*/  MUFU.EX2 R206, R206 ;  /* 0x000000ce00ce7308 */ /* 0x000ee20000000800 */
[----:B-1----:R-:W-:Y:S01]  /*6e50*/  @!P4 FMUL R198, R198, R198 ;  /* 0x000000c6c6c6c220 */ /* 0x002fe20000400000 */
[----:B------:R-:W-:Y:S01]  /*6e60*/  FSETP.GEU.AND P4, PT, R203, -126, PT ;  /* 0xc2fc0000cb00780b */ /* 0x000fe20003f8e000 */
[----:B--2---:R-:W-:Y:S01]  /*6e70*/  FADD R178, R20, R193 ;  /* 0x000000c114b27221 */ /* 0x004fe20000000000 */
[----:B------:R-:W-:Y:S01]  /*6e80*/  FADD R15, R174, R15 ;  /* 0x0000000fae0f7221 */ /* 0x000fe20000000000 */
[----:B------:R-:W-:Y:S01]  /*6e90*/  FADD R228, R201, R198 ;  /* 0x000000c6c9e47221 */ /* 0x000fe20000000000 */
[----:B------:R-:W-:Y:S01]  /*6ea0*/  F2FP.BF16.F32.PACK_AB R174, R22, R216 ;  /* 0x000000d816ae723e */ /* 0x000fe200000010ff */
[----:B------:R-:W-:Y:S01]  /*6eb0*/  FADD R178, R178, R179 ;  /* 0x000000b3b2b27221 */ /* 0x000fe20000000000 */
[----:B------:R-:W1:Y:S01]  /*6ec0*/  MUFU.EX2 R199, R199 ;  /* 0x000000c700c77308 */ /* 0x000e620000000800 */
[----:B----4-:R-:W-:Y:S01]  /*6ed0*/  @!P5 FMUL R210, R210, R210 ;  /* 0x000000d2d2d2d220 */ /* 0x010fe20000400000 */
[----:B------:R-:W-:Y:S01]  /*6ee0*/  FSETP.GEU.AND P5, PT, R214, -126, PT ;  /* 0xc2fc0000d600780b */ /* 0x000fe20003fae000 */
[----:B------:R-:W-:Y:S01]  /*6ef0*/  FADD R179, R220, R161 ;  /* 0x000000a1dcb37221 */ /* 0x000fe20000000000 */
[----:B------:R-:W-:Y:S01]  /*6f00*/  @!P2 FMUL R176, R176, 0.5 ;  /* 0x3f000000b0b0a820 */ /* 0x000fe20000400000 */
[----:B------:R-:W-:Y:S01]  /*6f10*/  FADD R213, R213, R228 ;  /* 0x000000e4d5d57221 */ /* 0x000fe20000000000 */
[----:B------:R-:W-:Y:S01]  /*6f20*/  FADD R228, R175, R210 ;  /* 0x000000d2afe47221 */ /* 0x000fe20000000000 */
[----:B------:R-:W-:Y:S01]  /*6f30*/  @!P4 FMUL R203, R203, 0.5 ;  /* 0x3f000000cbcbc820 */ /* 0x000fe20000400000 */
[----:B------:R-:W-:Y:S01]  /*6f40*/  FADD R179, R179, R182 ;  /* 0x000000b6b3b37221 */ /* 0x000fe20000000000 */
[----:B---3--:R-:W-:Y:S01]  /*6f50*/  @!P6 FMUL R206, R206, R206 ;  /* 0x000000cececee220 */ /* 0x008fe20000400000 */
[----:B------:R-:W-:Y:S01]  /*6f60*/  FSETP.GEU.AND P6, PT, R17, -126, PT ;  /* 0xc2fc00001100780b */ /* 0x000fe20003fce000 */
[----:B------:R-:W-:Y:S01]  /*6f70*/  FADD R182, R221, R192 ;  /* 0x000000c0ddb67221 */ /* 0x000fe20000000000 */
[----:B------:R-:W-:Y:S01]  /*6f80*/  FADD R215, R215, R228 ;  /* 0x000000e4d7d77221 */ /* 0x000fe20000000000 */
[----:B------:R-:W2:Y:S01]  /*6f90*/  MUFU.EX2 R203, R203 ;  /* 0x000000cb00cb7308 */ /* 0x000ea20000000800 */
[----:B------:R-:W-:Y:S01]  /*6fa0*/  FADD R230, R159, R206 ;  /* 0x000000ce9fe67221 */ /* 0x000fe20000000000 */
[----:B------:R-:W-:Y:S01]  /*6fb0*/  @!P5 FMUL R214, R214, 0.5 ;  /* 0x3f000000d6d6d820 */ /* 0x000fe20000400000 */
[----:B------:R-:W-:Y:S01]  /*6fc0*/  FADD R182, R182, R211 ;  /* 0x000000d3b6b67221 */ /* 0x000fe20000000000 */
[----:B-1----:R-:W-:Y:S01]  /*6fd0*/  @!P3 FMUL R199, R199, R199 ;  /* 0x000000c7c7c7b220 */ /* 0x002fe20000400000 */
[----:B------:R-:W-:Y:S01]  /*6fe0*/  FSETP.GEU.AND P3, PT, R183, -126, PT ;  /* 0xc2fc0000b700780b */ /* 0x000fe20003f6e000 */
[----:B------:R-:W-:Y:S01]  /*6ff0*/  FADD R211, R196, R191 ;  /* 0x000000bfc4d37221 */ /* 0x000fe20000000000 */
[----:B------:R-:W-:Y:S01]  /*7000*/  FADD R228, R163, R194 ;  /* 0x000000c2a3e47221 */ /* 0x000fe20000000000 */
[----:B------:R1:W3:Y:S01]  /*7010*/  MUFU.EX2 R16, R214 ;  /* 0x000000d600107308 */ /* 0x0002e20000000800 */
[----:B------:R-:W-:Y:S01]  /*7020*/  FADD R229, R208, R199 ;  /* 0x000000c7d0e57221 */ /* 0x000fe20000000000 */
[----:B------:R-:W-:Y:S01]  /*7030*/  @!P6 FMUL R17, R17, 0.5 ;  /* 0x3f0000001111e820 */ /* 0x000fe20000400000 */
[----:B------:R-:W-:Y:S01]  /*7040*/  FADD R211, R211, R230 ;  /* 0x000000e6d3d37221 */ /* 0x000fe20000000000 */
[----:B------:R-:W-:Y:S01]  /*7050*/  FADD R230, R170, R195 ;  /* 0x000000c3aae67221 */ /* 0x000fe20000000000 */
[----:B------:R-:W-:Y:S01]  /*7060*/  FADD R177, R177, R178 ;  /* 0x000000b2b1b17221 */ /* 0x000fe20000000000 */
[----:B------:R-:W-:Y:S01]  /*7070*/  FADD R180, R179, R180 ;  /* 0x000000b4b3b47221 */ /* 0x000fe20000000000 */
[----:B------:R-:W-:Y:S01]  /*7080*/  FADD R182, R182, R207 ;  /* 0x000000cfb6b67221 */ /* 0x000fe20000000000 */
[----:B------:R-:W4:Y:S01]  /*7090*/  MUFU.EX2 R17, R17 ;  /* 0x0000001100117308 */ /* 0x000f220000000800 */
[----:B-1----:R-:W-:Y:S01]  /*70a0*/  FADD R214, R205, R202 ;  /* 0x000000cacdd67221 */ /* 0x002fe20000000000 */
[----:B------:R-:W-:Y:S01]  /*70b0*/  @!P3 FMUL R183, R183, 0.5 ;  /* 0x3f000000b7b7b820 */ /* 0x000fe20000400000 */
[----:B--2---:R-:W-:Y:S01]  /*70c0*/  @!P4 FMUL R203, R203, R203 ;  /* 0x000000cbcbcbc220 */ /* 0x004fe20000400000 */
[----:B------:R-:W-:Y:S01]  /*70d0*/  FADD R211, R212, R211 ;  /* 0x000000d3d4d37221 */ /* 0x000fe20000000000 */
[----:B------:R-:W-:Y:S01]  /*70e0*/  FADD R214, R214, R229 ;  /* 0x000000e5d6d67221 */ /* 0x000fe20000000000 */
[----:B------:R-:W-:Y:S01]  /*70f0*/  FADD R229, R209, R190 ;  /* 0x000000bed1e57221 */ /* 0x000fe20000000000 */
[----:B------:R-:W-:Y:S01]  /*7100*/  FADD R232, R204, R203 ;  /* 0x000000cbcce87221 */ /* 0x000fe20000000000 */
[----:B------:R-:W1:Y:S01]  /*7110*/  MUFU.EX2 R183, R183 ;  /* 0x000000b700b77308 */ /* 0x000e620000000800 */
[----:B---3--:R-:W-:Y:S01]  /*7120*/  @!P5 FMUL R16, R16, R16 ;  /* 0x000000101010d220 */ /* 0x008fe20000400000 */
[----:B------:R-:W-:Y:S01]  /*7130*/  FADD R213, R213, R214 ;  /* 0x000000d6d5d57221 */ /* 0x000fe20000000000 */
[----:B------:R-:W-:Y:S01]  /*7140*/  FADD R229, R229, R232 ;  /* 0x000000e8e5e57221 */ /* 0x000fe20000000000 */
[----:B------:R-:W-:Y:S01]  /*7150*/  FADD R182, R177, R182 ;  /* 0x000000b6b1b67221 */ /* 0x000fe20000000000 */
[----:B------:R-:W-:Y:S01]  /*7160*/  FADD R231, R171, R16 ;  /* 0x00000010abe77221 */ /* 0x000fe20000000000 */
[----:B------:R-:W-:Y:S01]  /*7170*/  FADD R15, R15, R180 ;  /* 0x000000b40f0f7221 */ /* 0x000fe20000000000 */
[----:B------:R-:W-:Y:S01]  /*7180*/  F2FP.BF16.F32.PACK_AB R179, R170, R163 ;  /* 0x000000a3aab3723e */ /* 0x000fe200000010ff */
[----:B------:R-:W2:Y:S01]  /*7190*/  MUFU.EX2 R176, R176 ;  /* 0x000000b000b07308 */ /* 0x000ea20000000800 */
[----:B----4-:R-:W-:Y:S01]  /*71a0*/  @!P6 FMUL R17, R17, R17 ;  /* 0x000000111111e220 */ /* 0x010fe20000400000 */
[----:B------:R-:W-:Y:S01]  /*71b0*/  FADD R228, R228, R231 ;  /* 0x000000e7e4e47221 */ /* 0x000fe20000000000 */
[----:B------:R-:W-:Y:S01]  /*71c0*/  FADD R182, R15, R182 ;  /* 0x000000b60fb67221 */ /* 0x000fe20000000000 */
[----:B------:R-:W-:Y:S01]  /*71d0*/  SHF.L.U32 R15, R6, 0x1f, RZ ;  /* 0x0000001f060f7819 */ /* 0x000fe200000006ff */
[----:B------:R-:W-:Y:S01]  /*71e0*/  FADD R233, R186, R17 ;  /* 0x00000011bae97221 */ /* 0x000fe20000000000 */
[----:B------:R-:W-:Y:S01]  /*71f0*/  FADD R228, R215, R228 ;  /* 0x000000e4d7e47221 */ /* 0x000fe20000000000 */
[----:B------:R-:W-:-:S02]  /*7200*/  F2FP.BF16.F32.PACK_AB R170, R23, R165 ;  /* 0x000000a517aa723e */ /* 0x000fc400000010ff */
[----:B------:R-:W-:Y:S01]  /*7210*/  FADD R230, R230, R233 ;  /* 0x000000e9e6e67221 */ /* 0x000fe20000000000 */
[----:B------:R-:W-:Y:S01]  /*7220*/  FADD R211, R211, R228 ;  /* 0x000000e4d3d37221 */ /* 0x000fe20000000000 */
[----:B-1----:R-:W-:Y:S01]  /*7230*/  @!P3 FMUL R183, R183, R183 ;  /* 0x000000b7b7b7b220 */ /* 0x002fe20000400000 */
[----:B------:R-:W-:Y:S01]  /*7240*/  F2FP.BF16.F32.PACK_AB R180, R157, R219 ;  /* 0x000000db9db4723e */ /* 0x000fe200000010ff */
[----:B------:R-:W-:Y:S01]  /*7250*/  FADD R230, R229, R230 ;  /* 0x000000e6e5e67221 */ /* 0x000fe20000000000 */
[----:B------:R-:W-:Y:S01]  /*7260*/  F2FP.BF16.F32.PACK_AB R165, R187, R162 ;  /* 0x000000a2bba5723e */ /* 0x000fe200000010ff */
[----:B------:R-:W-:Y:S01]  /*7270*/  FFMA R8, R183, R8, R182 ;  /* 0x00000008b7087223 */ /* 0x000fe200000000b6 */
[-C--:B------:R-:W-:Y:S01]  /*7280*/  FMUL R24, R24, R183.reuse ;  /* 0x000000b718187220 */ /* 0x080fe20000400000 */
[----:B------:R-:W-:Y:S01]  /*7290*/  FADD R230, R213, R230 ;  /* 0x000000e6d5e67221 */ /* 0x000fe20000000000 */
[----:B--2---:R-:W-:Y:S01]  /*72a0*/  @!P2 FMUL R176, R176, R176 ;  /* 0x000000b0b0b0a220 */ /* 0x004fe20000400000 */
[----:B------:R1:W2:Y:S01]  /*72b0*/  SYNCS.PHASECHK.TRANS64.TRYWAIT P2, [UR6+0x60000], R15 ;  /* 0x0600000fff0075a7 */ /* 0x0002a20008040146 */
[-C--:B------:R-:W-:Y:S01]  /*72c0*/  FMUL R25, R25, R183.reuse ;  /* 0x000000b719197220 */ /* 0x080fe20000400000 */
[----:B------:R-:W-:Y:S01]  /*72d0*/  FADD R211, R211, R230 ;  /* 0x000000e6d3d37221 */ /* 0x000fe20000000000 */
[-C--:B------:R-:W-:Y:S01]  /*72e0*/  FMUL R28, R28, R183.reuse ;  /* 0x000000b71c1c7220 */ /* 0x080fe20000400000 */
[-C--:B------:R-:W-:Y:S01]  /*72f0*/  FMUL R29, R29, R183.reuse ;  /* 0x000000b71d1d7220 */ /* 0x080fe20000400000 */
[----:B------:R-:W-:Y:S01]  /*7300*/  FMUL R32, R32, R183 ;  /* 0x000000b720207220 */ /* 0x000fe20000400000 */
[----:B------:R-:W-:Y:S01]  /*7310*/  FFMA R7, R176, R7, R211 ;  /* 0x00000007b0077223 */ /* 0x000fe200000000d3 */
[-C--:B------:R-:W-:Y:S01]  /*7320*/  FMUL R33, R33, R183.reuse ;  /* 0x000000b721217220 */ /* 0x080fe20000400000 */
        /* <DEDUP_REMOVED lines=57> */
[----:B------:R-:W-:Y:S01]  /*76c0*/  FMUL R149, R149, R183 ;  /* 0x000000b795957220 */ /* 0x000fe20000400000 */
        /* <DEDUP_REMOVED lines=64> */
[----:B------:R-:W-:-:S02]  /*7ad0*/  F2FP.BF16.F32.PACK_AB R182, R221, R220 ;  /* 0x000000dcddb6723e */ /* 0x000fc400000010ff */
[----:B------:R-:W-:Y:S02]  /*7ae0*/  F2FP.BF16.F32.PACK_AB R183, R209, R200 ;  /* 0x000000c8d1b7723e */ /* 0x000fe400000010ff */
[----:B------:R-:W-:Y:S02]  /*7af0*/  F2FP.BF16.F32.PACK_AB R176, R20, R217 ;  /* 0x000000d914b0723e */ /* 0x000fe400000010ff */
[----:B------:R-:W-:Y:S02]  /*7b00*/  F2FP.BF16.F32.PACK_AB R177, R205, R196 ;  /* 0x000000c4cdb1723e */ /* 0x000fe400000010ff */
[----:B------:R-:W-:Y:S02]  /*7b10*/  F2FP.BF16.F32.PACK_AB R178, R21, R218 ;  /* 0x000000da15b2723e */ /* 0x000fe400000010ff */
[----:B------:R-:W-:Y:S02]  /*7b20*/  F2FP.BF16.F32.PACK_AB R175, R204, R175 ;  /* 0x000000afccaf723e */ /* 0x000fe400000010ff */
        /* <DEDUP_REMOVED lines=8> */
[----:B------:R-:W-:Y:S01]  /*7bb0*/  F2FP.BF16.F32.PACK_AB R153, R199, R206 ;  /* 0x000000cec799723e */ /* 0x000fe200000010ff */
[----:B-12---:R-:W-:Y:S06]  /*7bc0*/  @!P0 BRA `(.L_x_27) ;  /* 0x0000000000048947 */ /* 0x006fec0003800000 */
[----:B------:R-:W-:Y:S01]  /*7bd0*/  BPT.TRAP 0x1 ;  /* 0x000000040000795c */ /* 0x000fe20000300000 */
.L_x_27:
[----:B------:R-:W-:Y:S05]  /*7be0*/  @P2 BRA `(.L_x_28) ;  /* 0x0000000000082947 */ /* 0x000fea0003800000 */
[----:B------:R-:W1:Y:S02]  /*7bf0*/  SYNCS.PHASECHK.TRANS64.TRYWAIT P2, [UR6+0x60000], R15 ;  /* 0x0600000fff0075a7 */ /* 0x000e640008040146 */
[----:B-1----:R-:W-:Y:S05]  /*7c00*/  @!P2 BRA `(.L_x_29) ;  /* 0x000000880034a947 */ /* 0x002fea0003800000 */
.L_x_28:
[----:B------:R-:W-:Y:S01]  /*7c10*/  R2UR UR6, R9 ;  /* 0x00000000090672ca */ /* 0x000fe200000e0000 */
[----:B------:R-:W-:Y:S01]  /*7c20*/  WARPGROUP.ARRIVE ;  /* 0x00000000000079c5 */ /* 0x000fe20000000000 */
[----:B------:R-:W-:Y:S01]  /*7c30*/  UMOV UR7, 0x40000040 ;  /* 0x4000004000077882 */ /* 0x000fe20000000000 */
[----:B------:R-:W-:Y:S01]  /*7c40*/  UMOV UR11, 0x40000040 ;  /* 0x40000040000b7882 */ /* 0x000fe20000000000 */
[----:B------:R-:W-:-:S09]  /*7c50*/  F2FP.BF16.F32.PACK_AB R155, R17, R16 ;  /* 0x00000010119b723e */ /* 0x000fd200000010ff */
[----:B------:R-:W-:-:S04]  /*7c60*/  ULEA UR6, UR4, UR6, 0xc ;  /* 0x0000000604067291 */ /* 0x000fc8000f8e603f */
[----:B------:R-:W-:-:S05]  /*7c70*/  UIADD3 UR10, UR6, 0x80, URZ ;  /* 0x00000080060a7890 */ /* 0x000fca000fffe03f */
[----:B------:R-:W-:Y:S01]  /*7c80*/  HGMMA.64x256x16.F32.BF16 R24, R180, gdesc[UR4].tnspB, R24, gsb0 ;  /* 0x43e00004b4187df0 */ /* 0x000fe20008001818 */
[----:B------:R-:W-:Y:S02]  /*7c90*/  UMOV UR7, 0x40000040 ;  /* 0x4000004000077882 */ /* 0x000fe40000000000 */
[----:B------:R-:W-:Y:S02]  /*7ca0*/  WARPGROUP.DEPBAR.LE gsb0, 0x0 ;  /* 0x00008000000079c5 */ /* 0x000fe40000010000 */
[----:B------:R-:W-:-:S15]  /*7cb0*/  WARPGROUP.ARRIVE ;  /* 0x00000000000079c5 */ /* 0x000fde0000000000 */
[----:B------:R-:W-:-:S08]  /*7cc0*/  NOP ;  /* 0x0000000000007918 */ /* 0x000fd00000000000 */
[----:B------:R-:W-:Y:S01]  /*7cd0*/  HGMMA.64x256x16.F32.BF16 R24, R176, gdesc[UR8].tnspB, R24, gsb0 ;  /* 0x43e00008b0187df0 */ /* 0x000fe20008001818 */
[----:B------:R-:W-:Y:S01]  /*7ce0*/  UIADD3 UR10, UR6, 0x100, URZ ;  /* 0x00000100060a7890 */ /* 0x000fe2000fffe03f */
[----:B------:R-:W-:Y:S01]  /*7cf0*/  UMOV UR11, 0x40000040 ;  /* 0x40000040000b7882 */ /* 0x000fe20000000000 */
        /* <DEDUP_REMOVED lines=24> */
[----:B------:R-:W-:Y:S01]  /*7e80*/  UIADD3 UR6, UR6, 0x380, URZ ;  /* 0x0000038006067890 */ /* 0x000fe2000fffe03f */
[----:B------:R-:W-:Y:S02]  /*7e90*/  WARPGROUP.DEPBAR.LE gsb0, 0x0 ;  /* 0x00008000000079c5 */ /* 0x000fe40000010000 */
[----:B------:R-:W-:-:S15]  /*7ea0*/  WARPGROUP.ARRIVE ;  /* 0x00000000000079c5 */ /* 0x000fde0000000000 */
[----:B------:R-:W-:-:S07]  /*7eb0*/  NOP ;  /* 0x0000000000007918 */ /* 0x000fce0000000000 */
[----:B------:R-:W-:Y:S03]  /*7ec0*/  HGMMA.64x256x16.F32.BF16 R24, R156, gdesc[UR8].tnspB, R24, gsb0 ;  /* 0x43e000089c187df0 */ /* 0x000fe60008001818 */
[----:B------:R-:W-:Y:S02]  /*7ed0*/  WARPGROUP.DEPBAR.LE gsb0, 0x0 ;  /* 0x00008000000079c5 */ /* 0x000fe40000010000 */
[----:B------:R-:W-:-:S15]  /*7ee0*/  WARPGROUP.ARRIVE ;  /* 0x00000000000079c5 */ /* 0x000fde0000000000 */
[----:B------:R-:W-:-:S08]  /*7ef0*/  NOP ;  /* 0x0000000000007918 */ /* 0x000fd00000000000 */
[----:B------:R-:W-:Y:S03]  /*7f00*/  HGMMA.64x256x16.F32.BF16 R24, R152, gdesc[UR4].tnspB, R24, gsb0 ;  /* 0x43e0000498187df0 */ /* 0x000fe60008001818 */
[----:B------:R-:W-:Y:S02]  /*7f10*/  WARPGROUP.DEPBAR.LE gsb0, 0x0 ;  /* 0x00008000000079c5 */ /* 0x000fe40000010000 */
[----:B------:R-:W-:Y:S05]  /*7f20*/  @!P0 BRA `(.L_x_30) ;  /* 0x0000000000048947 */ /* 0x000fea0003800000 */
[----:B------:R-:W-:Y:S01]  /*7f30*/  BPT.TRAP 0x1 ;  /* 0x000000040000795c */ /* 0x000fe20000300000 */
.L_x_30:
[----:B------:R-:W-:-:S04]  /*7f40*/  ULEA UR6, UR60, UR61, 0x3 ;  /* 0x0000003d3c067291 */ /* 0x000fc8000f8e183f */
[----:B------:R-:W-:-:S04]  /*7f50*/  UIADD3 UR6, UR6, 0x60028, URZ ;  /* 0x0006002806067890 */ /* 0x000fc8000fffe03f */
[----:B------:R-:W-:-:S09]  /*7f60*/  UPRMT UR6, URZ, 0x654, UR6 ;  /* 0x000006543f067896 */ /* 0x000fd20008000006 */
[----:B------:R-:W-:Y:S01]  /*7f70*/  SYNCS.ARRIVE.TRANS64.RED.A1T0 RZ, [UR6], RZ ;  /* 0x000000ffffff79a7 */ /* 0x000fe20008100406 */
[----:B------:R-:W-:Y:S05]  /*7f80*/  @P1 BRA `(.L_x_31) ;  /* 0x0000000000041947 */ /* 0x000fea0003800000 */
[----:B------:R-:W-:Y:S01]  /*7f90*/  BPT.TRAP 0x1 ;  /* 0x000000040000795c */ /* 0x000fe20000300000 */
.L_x_31:
[----:B------:R-:W-:-:S04]  /*7fa0*/  UIADD3 UR60, UR60, 0x1, URZ ;  /* 0x000000013c3c7890 */ /* 0x000fc8000fffe03f */
[----:B------:R-:W-:-:S04]  /*7fb0*/  UISETP.NE.AND UP0, UPT, UR60, 0x5, UPT ;  /* 0x000000053c00788c */ /* 0x000fc8000bf05270 */
[----:B------:R-:W-:Y:S01]  /*7fc0*/  USEL UR60, UR60, URZ, UP0 ;  /* 0x0000003f3c3c7287 */ /* 0x000fe20008000000 */
[----:B------:R-:W-:Y:S11]  /*7fd0*/  @!P0 BRA `(.L_x_32) ;  /* 0x0000000000048947 */ /* 0x000ff60003800000 */
[----:B------:R-:W-:Y:S01]  /*7fe0*/  BPT.TRAP 0x1 ;  /* 0x000000040000795c */ /* 0x000fe20000300000 */
.L_x_32:
[----:B------:R-:W-:-:S04]  /*7ff0*/  ULEA UR6, UR60, UR61, 0x3 ;  /* 0x0000003d3c067291 */ /* 0x000fc8000f8e183f */
[----:B------:R-:W-:-:S04]  /*8000*/  UIADD3 UR6, UR6, 0x60028, URZ ;  /* 0x0006002806067890 */ /* 0x000fc8000fffe03f */
[----:B------:R-:W-:-:S09]  /*8010*/  UPRMT UR6, URZ, 0x654, UR6 ;  /* 0x000006543f067896 */ /* 0x000fd20008000006 */
[----:B------:R-:W-:Y:S01]  /*8020*/  SYNCS.ARRIVE.TRANS64.RED.A1T0 RZ, [UR6], RZ ;  /* 0x000000ffffff79a7 */ /* 0x000fe20008100406 */
[----:B------:R-:W-:Y:S05]  /*8030*/  @P1 BRA `(.L_x_33) ;  /* 0x0000000000041947 */ /* 0x000fea0003800000 */
[----:B------:R-:W-:Y:S01]  /*8040*/  BPT.TRAP 0x1 ;  /* 0x000000040000795c */ /* 0x000fe20000300000 */
.L_x_33:
[----:B------:R-:W-:Y:S01]  /*8050*/  UIADD3 UR4, UR4, 0x1, URZ ;  /* 0x0000000104047890 */ /* 0x000fe2000fffe03f */
[C---:B------:R-:W-:Y:S01]  /*8060*/  ISETP.GT.AND P2, PT, R13.reuse, 0x2, PT ;  /* 0x000000020d00780c */ /* 0x040fe20003f44270 */
[----:B------:R-:W-:Y:S01]  /*8070*/  UIADD3 UR60, UR60, 0x1, URZ ;  /* 0x000000013c3c7890 */ /* 0x000fe2000fffe03f */
[----:B------:R-:W-:Y:S01]  /*8080*/  IADD3 R13, R13, -0x1, RZ ;  /* 0xffffffff0d0d7810 */ /* 0x000fe20007ffe0ff */
[----:B------:R-:W-:Y:S01]  /*8090*/  UISETP.NE.AND UP2, UPT, UR4, 0x5, UPT ;  /* 0x000000050400788c */ /* 0x000fe2000bf45270 */
[----:B------:R-:W-:Y:S01]  /*80a0*/  IADD3 R5, R5, 0x80, RZ ;  /* 0x0000008005057810 */ /* 0x000fe20007ffe0ff */
[----:B------:R-:W-:Y:S01]  /*80b0*/  UISETP.NE.AND UP0, UPT, UR60, 0x5, UPT ;  /* 0x000000053c00788c */ /* 0x000fe2000bf05270 */
[----:B-1----:R-:W-:Y:S01]  /*80c0*/  MOV R15, R12 ;  /* 0x0000000c000f7202 */ /* 0x002fe20000000f00 */
[----:B------:R-:W-:Y:S01]  /*80d0*/  USEL UR6, URZ, 0x1, UP2 ;  /* 0x000000013f067887 */ /* 0x000fe20009000000 */
[----:B------:R-:W-:Y:S01]  /*80e0*/  MOV R17, R14 ;  /* 0x0000000e00117202 */ /* 0x000fe20000000f00 */
[----:B------:R-:W-:-:S02]  /*80f0*/  USEL UR60, UR60, URZ, UP0 ;  /* 0x0000003f3c3c7287 */ /* 0x000fc40008000000 */
[----:B------:R-:W-:Y:S02]  /*8100*/  USEL UR4, UR4, URZ, UP2 ;  /* 0x0000003f04047287 */ /* 0x000fe40009000000 */
[----:B------:R-:W-:Y:S01]  /*8110*/  LOP3.LUT R6, R6, UR6, RZ, 0x3c, !PT ;  /* 0x0000000606067c12 */ /* 0x000fe2000f8e3cff */
[----:B------:R-:W-:Y:S09]  /*8120*/  @P2 BRA `(.L_x_34) ;  /* 0xffffffc800d82947 */ /* 0x000ff2000383ffff */
.L_x_23:
[----:B------:R-:W-:-:S13]  /*8130*/  ISETP.GE.AND P2, PT, R13, 0x1, PT ;  /* 0x000000010d00780c */ /* 0x000fda0003f46270 */
[----:B------:R-:W-:Y:S05]  /*8140*/  @!P2 BRA `(.L_x_35) ;  /* 0x0000003c0044a947 */ /* 0x000fea0003800000 */
[----:B------:R-:W-:Y:S01]  /*8150*/  MOV R16, R12 ;  /* 0x0000000c00107202 */ /* 0x000fe20000000f00 */
[----:B------:R-:W-:Y:S01]  /*8160*/  ULDC UR5, c[0x0][0x604] ;  /* 0x0001810000057ab9 */ /* 0x000fe20000000800 */
[----:B------:R-:W-:Y:S01]  /*8170*/  MOV R15, R14 ;  /* 0x0000000e000f7202 */ /* 0x000fe20000000f00 */
[----:B------:R-:W-:-:S06]  /*8180*/  ULDC UR7, c[0x0][0x28c] ;  /* 0x0000a30000077ab9 */ /* 0x000fcc0000000800 */
.L_x_46:
[----:B------:R-:W-:Y:S05]  /*8190*/  @!P0 BRA `(.L_x_36) ;  /* 0x0000000000048947 */ /* 0x000fea0003800000 */
[----:B------:R-:W-:Y:S01]  /*81a0*/  BPT.TRAP 0x1 ;  /* 0x000000040000795c */ /* 0x000fe20000300000 */
.L_x_36:
[----:B------:R-:W-:Y:S01]  /*81b0*/  ULEA UR6, UR4, UR61, 0x3 ;  /* 0x0000003d04067291 */ /* 0x000fe2000f8e183f */
[----:B------:R-:W-:-:S08]  /*81c0*/  SHF.L.U32 R12, R6, 0x1f, RZ ;  /* 0x0000001f060c7819 */ /* 0x000fd000000006ff */
[----:B------:R-:W1:Y:S02]  /*81d0*/  SYNCS.PHASECHK.TRANS64.TRYWAIT P2, [UR6+0x60000], R12 ;  /* 0x0600000cff0075a7 */ /* 0x000e640008040146 */
[----:B-1----:R-:W-:Y:S05]  /*81e0*/  @!P2 BRA `(.L_x_37) ;  /* 0x0000008000d4a947 */ /* 0x002fea0003800000 */
.L_x_118:
[----:B------:R-:W-:Y:S01]  /*81f0*/  R2UR UR6, R0 ;  /* 0x00000000000672ca */ /* 0x000fe200000e0000 */
[----:B------:R-:W-:Y:S01]  /*8200*/  WARPGROUP.ARRIVE ;  /* 0x00000000000079c5 */ /* 0x000fe20000000000 */
[----:B------:R-:W-:Y:S01]  /*8210*/  R2UR UR52, R226 ;  /* 0x00000000e23472ca */ /* 0x000fe200000e0000 */
[----:B------:R-:W-:Y:S01]  /*8220*/  UMOV UR55, 0x40000040 ;  /* 0x4000004000377882 */ /* 0x000fe20000000000 */
[----:B------:R-:W-:Y:S01]  /*8230*/  R2UR UR53, R227 ;  /* 0x00000000e33572ca */ /* 0x000fe200000e0000 */
[----:B------:R-:W-:Y:S01]  /*8240*/  UMOV UR11, 0x40000040 ;  /* 0x40000040000b7882 */ /* 0x000fe20000000000 */
[----:B------:R-:W-:Y:S01]  /*8250*/  UMOV UR15, 0x40000040 ;  /* 0x40000040000f7882 */ /* 0x000fe20000000000 */
[----:B------:R-:W-:Y:S01]  /*8260*/  UMOV UR19, 0x40000040 ;  /* 0x4000004000137882 */ /* 0x000fe20000000000 */
[----:B------:R-:W-:Y:S01]  /*8270*/  UMOV UR23, 0x40000040 ;  /* 0x4000004000177882 */ /* 0x000fe20000000000 */
[----:B------:R-:W-:Y:S01]  /*8280*/  UMOV UR27, 0x40000040 ;  /* 0x40000040001b7882 */ /* 0x000fe20000000000 */
[----:B------:R-:W-:Y:S01]  /*8290*/  UMOV UR31, 0x40000040 ;  /* 0x40000040001f7882 */ /* 0x000fe20000000000 */
[----:B------:R-:W-:Y:S01]  /*82a0*/  UMOV UR35, 0x40000040 ;  /* 0x4000004000237882 */ /* 0x000fe20000000000 */
[----:B------:R-:W-:Y:S01]  /*82b0*/  UMOV UR39, 0x40000040 ;  /* 0x4000004000277882 */ /* 0x000fe20000000000 */
[----:B------:R-:W-:Y:S01]  /*82c0*/  ULEA UR6, UR4, UR6, 0xc ;  /* 0x0000000604067291 */ /* 0x000fe2000f8e603f */
[----:B------:R-:W-:Y:S01]  /*82d0*/  UMOV UR43, 0x40000040 ;  /* 0x40000040002b7882 */ /* 0x000fe20000000000 */
[----:B------:R-:W-:-:S02]  /*82e0*/  UMOV UR47, 0x40000040 ;  /* 0x40000040002f7882 */ /* 0x000fc40000000000 */
[----:B------:R-:W-:Y:S02]  /*82f0*/  UIADD3 UR10, UR6, 0x400, URZ ;  /* 0x00000400060a7890 */ /* 0x000fe4000fffe03f */
[----:B------:R-:W-:Y:S02]  /*8300*/  UIADD3 UR14, UR6, 0x402, URZ ;  /* 0x00000402060e7890 */ /* 0x000fe4000fffe03f */
[----:B------:R-:W-:Y:S01]  /*8310*/  UMOV UR54, UR6 ;  /* 0x0000000600367c82 */ /* 0x000fe20008000000 */
[----:B------:R-:W-:Y:S01]  /*8320*/  UIADD3 UR18, UR6, 0x404, URZ ;  /* 0x0000040406127890 */ /* 0x000fe2000fffe03f */
[----:B------:R-:W-:Y:S01]  /*8330*/  HGMMA.64x128x16.F32.BF16 R152, gdesc[UR52], RZ, !UPT, gsb0 ;  /* 0x01e00000349879f0 */ /* 0x000fe2000c0018ff */
[----:B------:R-:W-:Y:S01]  /*8340*/  R2UR UR52, R224 ;  /* 0x00000000e03472ca */ /* 0x000fe200000e0000 */
[----:B------:R-:W-:Y:S01]  /*8350*/  UIADD3 UR54, UR6, 0x2, URZ ;  /* 0x0000000206367890 */ /* 0x000fe2000fffe03f */
[----:B------:R-:W-:Y:S01]  /*8360*/  R2UR UR53, R225 ;  /* 0x00000000e13572ca */ /* 0x000fe200000e0000 */
[----:B------:R-:W-:Y:S01]  /*8370*/  UMOV UR55, 0x40000040 ;  /* 0x4000004000377882 */ /* 0x000fe20000000000 */
[----:B------:R-:W-:-:S02]  /*8380*/  UIADD3 UR22, UR6, 0x406, URZ ;  /* 0x0000040606167890 */ /* 0x000fc4000fffe03f */
[----:B------:R-:W-:Y:S02]  /*8390*/  UIADD3 UR26, UR6, 0x800, URZ ;  /* 0x00000800061a7890 */ /* 0x000fe4000fffe03f */
[----:B------:R-:W-:Y:S02]  /*83a0*/  UIADD3 UR30, UR6, 0x802, URZ ;  /* 0x00000802061e7890 */ /* 0x000fe4000fffe03f */
[----:B------:R-:W-:Y:S02]  /*83b0*/  UIADD3 UR34, UR6, 0x804, URZ ;  /* 0x0000080406227890 */ /* 0x000fe4000fffe03f */
[----:B------:R-:W-:Y:S02]  /*83c0*/  UIADD3 UR38, UR6, 0x806, URZ ;  /* 0x0000080606267890 */ /* 0x000fe4000fffe03f */
[----:B------:R-:W-:Y:S02]  /*83d0*/  UIADD3 UR42, UR6, 0xc00, URZ ;  /* 0x00000c00062a7890 */ /* 0x000fe4000fffe03f */
[----:B------:R-:W-:-:S02]  /*83e0*/  UIADD3 UR46, UR6, 0xc02, URZ ;  /* 0x00000c02062e7890 */ /* 0x000fc4000fffe03f */
        /* <DEDUP_REMOVED lines=13> */
[----:B------:R-:W-:-:S09]  /*84c0*/  WARPGROUP.ARRIVE ;  /* 0x00000000000079c5 */ /* 0x000fd20000000000 */
        /* <DEDUP_REMOVED lines=8> */
[----:B------:R-:W-:Y:S01]  /*8550*/  UIADD3 UR54, UR6, 0xc06, URZ ;  /* 0x00000c0606367890 */ /* 0x000fe2000fffe03f */
[----:B------:R-:W-:Y:S01]  /*8560*/  UMOV UR52, UR56 ;  /* 0x0000003800347c82 */ /* 0x000fe20008000000 */
[----:B------:R-:W-:Y:S01]  /*8570*/  UMOV UR53, UR57 ;  /* 0x0000003900357c82 */ /* 0x000fe20008000000 */
        /* <DEDUP_REMOVED lines=42> */
.L_x_38:
[C---:B------:R-:W-:Y:S01]  /*8820*/  IADD3 R14, R5.reuse, 0x1, RZ ;  /* 0x00000001050e7810 */ /* 0x040fe20007ffe0ff */
[----:B------:R-:W-:Y:S01]  /*8830*/  ULEA UR6, UR4, UR61, 0x3 ;  /* 0x0000003d04067291 */ /* 0x000fe2000f8e183f */
[C---:B------:R-:W-:Y:S02]  /*8840*/  IADD3 R20, R5.reuse, 0x9, RZ ;  /* 0x0000000905147810 */ /* 0x040fe40007ffe0ff */
[C---:B------:R-:W-:Y:S02]  /*8850*/  IADD3 R19, R5.reuse, 0x8, RZ ;  /* 0x0000000805137810 */ /* 0x040fe40007ffe0ff */
[----:B------:R-:W-:Y:S02]  /*8860*/  ISETP.GE.AND P3, PT, R14, UR7, PT ;  /* 0x000000070e007c0c */ /* 0x000fe4000bf66270 */
[----:B------:R-:W-:Y:S02]  /*8870*/  ISETP.GE.AND P4, PT, R5, UR7, PT ;  /* 0x0000000705007c0c */ /* 0x000fe4000bf86270 */
[----:B------:R-:W-:-:S02]  /*8880*/  ISETP.GE.AND P5, PT, R20, UR7, PT ;  /* 0x0000000714007c0c */ /* 0x000fc4000bfa6270 */
[C---:B------:R-:W-:Y:S02]  /*8890*/  IADD3 R14, R5.reuse, 0x10, RZ ;  /* 0x00000010050e7810 */ /* 0x040fe40007ffe0ff */
[----:B------:R-:W-:Y:S02]  /*88a0*/  IADD3 R20, R5, 0x11, RZ ;  /* 0x0000001105147810 */ /* 0x000fe40007ffe0ff */
[----:B------:R-:W-:Y:S02]  /*88b0*/  ISETP.GE.AND P2, PT, R19, UR7, PT ;  /* 0x0000000713007c0c */ /* 0x000fe4000bf46270 */
[----:B------:R-:W-:Y:S02]  /*88c0*/  FSEL R19, R152, -INF , !P4 ;  /* 0xff80000098137808 */ /* 0x000fe40006000000 */
[----:B------:R-:W-:Y:S02]  /*88d0*/  FSEL R154, R154, -INF , !P4 ;  /* 0xff8000009a9a7808 */ /* 0x000fe40006000000 */
[----:B------:R-:W-:-:S02]  /*88e0*/  ISETP.GE.AND P6, PT, R14, UR7, PT ;  /* 0x000000070e007c0c */ /* 0x000fc4000bfc6270 */
[----:B------:R-:W-:Y:S02]  /*88f0*/  ISETP.GE.AND P4, PT, R20, UR7, PT ;  /* 0x0000000714007c0c */ /* 0x000fe4000bf86270 */
[C---:B------:R-:W-:Y:S02]  /*8900*/  IADD3 R14, R5.reuse, 0x18, RZ ;  /* 0x00000018050e7810 */ /* 0x040fe40007ffe0ff */
[----:B------:R-:W-:Y:S02]  /*8910*/  IADD3 R20, R5, 0x19, RZ ;  /* 0x0000001905147810 */ /* 0x000fe40007ffe0ff */
[----:B------:R-:W-:Y:S02]  /*8920*/  FSEL R153, R153, -INF , !P3 ;  /* 0xff80000099997808 */ /* 0x000fe40005800000 */
[----:B------:R-:W-:Y:S02]  /*8930*/  FSEL R155, R155, -INF , !P3 ;  /* 0xff8000009b9b7808 */ /* 0x000fe40005800000 */
[----:B------:R-:W-:-:S02]  /*8940*/  FSEL R156, R156, -INF , !P2 ;  /* 0xff8000009c9c7808 */ /* 0x000fc40005000000 */
[----:B------:R-:W-:Y:S02]  /*8950*/  FSEL R158, R158, -INF , !P2 ;  /* 0xff8000009e9e7808 */ /* 0x000fe40005000000 */
[----:B------:R-:W-:Y:S02]  /*8960*/  ISETP.GE.AND P3, PT, R14, UR7, PT ;  /* 0x000000070e007c0c */ /* 0x000fe4000bf66270 */
[----:B------:R-:W-:Y:S02]  /*8970*/  ISETP.GE.AND P2, PT, R20, UR7, PT ;  /* 0x0000000714007c0c */ /* 0x000fe4000bf46270 */
[C---:B------:R-:W-:Y:S02]  /*8980*/  IADD3 R14, R5.reuse, 0x20, RZ ;  /* 0x00000020050e7810 */ /* 0x040fe40007ffe0ff */
[----:B------:R-:W-:Y:S02]  /*8990*/  IADD3 R20, R5, 0x21, RZ ;  /* 0x0000002105147810 */ /* 0x000fe40007ffe0ff */
[----:B------:R-:W-:-:S02]  /*89a0*/  FSEL R157, R157, -INF , !P5 ;  /* 0xff8000009d9d7808 */ /* 0x000fc40006800000 */
[----:B------:R-:W-:Y:S02]  /*89b0*/  FSEL R159, R159, -INF , !P5 ;  /* 0xff8000009f9f7808 */ /* 0x000fe40006800000 */
[----:B------:R-:W-:Y:S02]  /*89c0*/  FSEL R160, R160, -INF , !P6 ;  /* 0xff800000a0a07808 */ /* 0x000fe40007000000 */
[----:B------:R-:W-:Y:S02]  /*89d0*/  FSEL R162, R162, -INF , !P6 ;  /* 0xff800000a2a27808 */ /* 0x000fe40007000000 */
[----:B------:R-:W-:Y:S02]  /*89e0*/  ISETP.GE.AND P5, PT, R14, UR7, PT ;  /* 0x000000070e007c0c */ /* 0x000fe4000bfa6270 */
[----:B------:R-:W-:Y:S02]  /*89f0*/  ISETP.GE.AND P6, PT, R20, UR7, PT ;  /* 0x0000000714007c0c */ /* 0x000fe4000bfc6270 */
[----:B------:R-:W-:-:S02]  /*8a00*/  IADD3 R20, R5, 0x28, RZ ;  /* 0x0000002805147810 */ /* 0x000fc40007ffe0ff */
[----:B------:R-:W-:Y:S02]  /*8a10*/  FMNMX R14, R154, R15, !PT ;  /* 0x0000000f9a0e7209 */ /* 0x000fe40007800000 */
[----:B------:R-:W-:Y:S02]  /*8a20*/  FSEL R161, R161, -INF , !P4 ;  /* 0xff800000a1a17808 */ /* 0x000fe40006000000 */
[----:B------:R-:W-:Y:S02]  /*8a30*/  FSEL R163, R163, -INF , !P4 ;  /* 0xff800000a3a37808 */ /* 0x000fe40006000000 */
[----:B------:R-:W-:Y:S02]  /*8a40*/  ISETP.GE.AND P4, PT, R20, UR7, PT ;  /* 0x0000000714007c0c */ /* 0x000fe4000bf86270 */
[----:B------:R-:W-:Y:S02]  /*8a50*/  FMNMX R21, R155, R14, !PT ;  /* 0x0000000e9b157209 */ /* 0x000fe40007800000 */
[----:B------:R-:W-:-:S02]  /*8a60*/  IADD3 R20, R5, 0x29, RZ ;  /* 0x0000002905147810 */ /* 0x000fc40007ffe0ff */
[----:B------:R-:W-:Y:S02]  /*8a70*/  FSEL R164, R164, -INF , !P3 ;  /* 0xff800000a4a47808 */ /* 0x000fe40005800000 */
[----:B------:R-:W-:Y:S02]  /*8a80*/  FSEL R166, R166, -INF , !P3 ;  /* 0xff800000a6a67808 */ /* 0x000fe40005800000 */
[----:B------:R-:W-:Y:S02]  /*8a90*/  FMNMX R14, R158, R21, !PT ;  /* 0x000000159e0e7209 */ /* 0x000fe40007800000 */
[----:B------:R-:W-:Y:S02]  /*8aa0*/  ISETP.GE.AND P3, PT, R20, UR7, PT ;  /* 0x0000000714007c0c */ /* 0x000fe4000bf66270 */
[----:B------:R-:W-:Y:S02]  /*8ab0*/  IADD3 R20, R5, 0x30, RZ ;  /* 0x0000003005147810 */ /* 0x000fe40007ffe0ff */
[----:B------:R-:W-:-:S02]  /*8ac0*/  FMNMX R21, R159, R14, !PT ;  /* 0x0000000e9f157209 */ /* 0x000fc40007800000 */
[----:B------:R-:W-:Y:S02]  /*8ad0*/  FSEL R165, R165, -INF , !P2 ;  /* 0xff800000a5a57808 */ /* 0x000fe40005000000 */
[----:B------:R-:W-:Y:S02]  /*8ae0*/  FSEL R167, R167, -INF , !P2 ;  /* 0xff800000a7a77808 */ /* 0x000fe40005000000 */
[----:B------:R-:W-:Y:S02]  /*8af0*/  ISETP.GE.AND P2, PT, R20, UR7, PT ;  /* 0x0000000714007c0c */ /* 0x000fe4000bf46270 */
[----:B------:R-:W-:Y:S02]  /*8b00*/  IADD3 R20, R5, 0x31, RZ ;  /* 0x0000003105147810 */ /* 0x000fe40007ffe0ff */
[----:B------:R-:W-:Y:S02]  /*8b10*/  FMNMX R14, R162, R21, !PT ;  /* 0x00000015a20e7209 */ /* 0x000fe40007800000 */
[----:B------:R-:W-:-:S02]  /*8b20*/  FSEL R168, R168, -INF , !P5 ;  /* 0xff800000a8a87808 */ /* 0x000fc40006800000 */
[----:B------:R-:W-:Y:S02]  /*8b30*/  FSEL R170, R170, -INF , !P5 ;  /* 0xff800000aaaa7808 */ /* 0x000fe40006800000 */
[----:B------:R-:W-:Y:S02]  /*8b40*/  ISETP.GE.AND P5, PT, R20, UR7, PT ;  /* 0x0000000714007c0c */ /* 0x000fe4000bfa6270 */
[----:B------:R-:W-:Y:S02]  /*8b50*/  IADD3 R20, R5, 0x38, RZ ;  /* 0x0000003805147810 */ /* 0x000fe40007ffe0ff */
[----:B------:R-:W-:Y:S02]  /*8b60*/  FMNMX R21, R163, R14, !PT ;  /* 0x0000000ea3157209 */ /* 0x000fe40007800000 */
[----:B------:R-:W-:Y:S02]  /*8b70*/  FSEL R169, R169, -INF , !P6 ;  /* 0xff800000a9a97808 */ /* 0x000fe40007000000 */
[----:B------:R-:W-:-:S02]  /*8b80*/  FSEL R171, R171, -INF , !P6 ;  /* 0xff800000abab7808 */ /* 0x000fc40007000000 */
[----:B------:R-:W-:Y:S02]  /*8b90*/  ISETP.GE.AND P6, PT, R20, UR7, PT ;  /* 0x0000000714007c0c */ /* 0x000fe4000bfc6270 */
[----:B------:R-:W-:Y:S02]  /*8ba0*/  FMNMX R14, R166, R21, !PT ;  /* 0x00000015a60e7209 */ /* 0x000fe40007800000 */
[----:B------:R-:W-:Y:S02]  /*8bb0*/  IADD3 R20, R5, 0x39, RZ ;  /* 0x0000003905147810 */ /* 0x000fe40007ffe0ff */
[----:B------:R-:W-:Y:S02]  /*8bc0*/  FSEL R172, R172, -INF , !P4 ;  /* 0xff800000acac7808 */ /* 0x000fe40006000000 */
[----:B------:R-:W-:Y:S02]  /*8bd0*/  FSEL R174, R174, -INF , !P4 ;  /* 0xff800000aeae7808 */ /* 0x000fe40006000000 */
[----:B------:R-:W-:-:S02]  /*8be0*/  FMNMX R21, R167, R14, !PT ;  /* 0x0000000ea7157209 */ /* 0x000fc40007800000 */
[----:B------:R-:W-:Y:S02]  /*8bf0*/  ISETP.GE.AND P4, PT, R20, UR7, PT ;  /* 0x0000000714007c0c */ /* 0x000fe4000bf86270 */
[----:B------:R-:W-:Y:S02]  /*8c00*/  IADD3 R20, R5, 0x40, RZ ;  /* 0x0000004005147810 */ /* 0x000fe40007ffe0ff */
[----:B------:R-:W-:Y:S02]  /*8c10*/  FMNMX R14, R170, R21, !PT ;  /* 0x00000015aa0e7209 */ /* 0x000fe40007800000 */
[----:B------:R-:W-:Y:S02]  /*8c20*/  FSEL R173, R173, -INF , !P3 ;  /* 0xff800000adad7808 */ /* 0x000fe40005800000 */
[----:B------:R-:W-:Y:S02]  /*8c30*/  FSEL R175, R175, -INF , !P3 ;  /* 0xff800000afaf7808 */ /* 0x000fe40005800000 */
[----:B------:R-:W-:-:S02]  /*8c40*/  ISETP.GE.AND P3, PT, R20, UR7, PT ;  /* 0x0000000714007c0c */ /* 0x000fc4000bf66270 */
[----:B------:R-:W-:Y:S02]  /*8c50*/  IADD3 R20, R5, 0x41, RZ ;  /* 0x0000004105147810 */ /* 0x000fe40007ffe0ff */
[----:B------:R-:W-:Y:S02]  /*8c60*/  FMNMX R21, R171, R14, !PT ;  /* 0x0000000eab157209 */ /* 0x000fe40007800000 */
[----:B------:R-:W-:Y:S02]  /*8c70*/  FSEL R176, R176, -INF , !P2 ;  /* 0xff800000b0b07808 */ /* 0x000fe40005000000 */
[----:B------:R-:W-:Y:S02]  /*8c80*/  FSEL R178, R178, -INF , !P2 ;  /* 0xff800000b2b27808 */ /* 0x000fe40005000000 */
        /* <DEDUP_REMOVED lines=22> */
[----:B------:R-:W-:Y:S02]  /*8df0*/  FMNMX R21, R183, R14, !PT ;  /* 0x0000000eb7157209 */ /* 0x000fe40007800000 */
[----:B------:R-:W-:Y:S02]  /*8e00*/  IADD3 R20, R5, 0x58, RZ ;  /* 0x0000005805147810 */ /* 0x000fe40007ffe0ff */
[----:B------:R-:W-:Y:S02]  /*8e10*/  FSEL R185, R185, -INF , !P2 ;  /* 0xff800000b9b97808 */ /* 0x000fe40005000000 */
[----:B------:R-:W-:-:S02]  /*8e20*/  FSEL R187, R187, -INF , !P2 ;  /* 0xff800000bbbb7808 */ /* 0x000fc40005000000 */
[----:B------:R-:W-:Y:S02]  /*8e30*/  FMNMX R14, R186, R21, !PT ;  /* 0x00000015ba0e7209 */ /* 0x000fe40007800000 */
[----:B------:R-:W-:Y:S02]  /*8e40*/  ISETP.GE.AND P2, PT, R20, UR7, PT ;  /* 0x0000000714007c0c */ /* 0x000fe4000bf46270 */
[----:B------:R-:W-:Y:S02]  /*8e50*/  IADD3 R20, R5, 0x59, RZ ;  /* 0x0000005905147810 */ /* 0x000fe40007ffe0ff */
[----:B-1----:R-:W-:Y:S02]  /*8e60*/  P2R R17, PR, RZ, 0x2 ;  /* 0x00000002ff117803 */ /* 0x002fe40000000000 */
[----:B------:R-:W-:Y:S02]  /*8e70*/  FSEL R190, R190, -INF , !P5 ;  /* 0xff800000bebe7808 */ /* 0x000fe40006800000 */
[----:B------:R-:W-:-:S02]  /*8e80*/  FMNMX R21, R187, R14, !PT ;  /* 0x0000000ebb157209 */ /* 0x000fc40007800000 */
[----:B------:R-:W-:Y:S02]  /*8e90*/  ISETP.GE.AND P1, PT, R20, UR7, PT ;  /* 0x0000000714007c0c */ /* 0x000fe4000bf26270 */
[----:B------:R-:W-:Y:S02]  /*8ea0*/  FSEL R191, R191, -INF , !P6 ;  /* 0xff800000bfbf7808 */ /* 0x000fe40007000000 */
[----:B------:R-:W-:Y:S02]  /*8eb0*/  FMNMX R14, R190, R21, !PT ;  /* 0x00000015be0e7209 */ /* 0x000fe40007800000 */
[----:B------:R-:W-:Y:S02]  /*8ec0*/  IADD3 R22, R5, 0x60, RZ ;  /* 0x0000006005167810 */ /* 0x000fe40007ffe0ff */
[----:B------:R-:W-:Y:S02]  /*8ed0*/  FSEL R188, R188, -INF , !P5 ;  /* 0xff800000bcbc7808 */ /* 0x000fe40006800000 */
[----:B------:R-:W-:-:S02]  /*8ee0*/  FSEL R194, R194, -INF , !P4 ;  /* 0xff800000c2c27808 */ /* 0x000fc40006000000 */
[----:B------:R-:W-:Y:S02]  /*8ef0*/  FMNMX R21, R191, R14, !PT ;  /* 0x0000000ebf157209 */ /* 0x000fe40007800000 */
[----:B------:R-:W-:Y:S02]  /*8f00*/  ISETP.GE.AND P5, PT, R22, UR7, PT ;  /* 0x0000000716007c0c */ /* 0x000fe4000bfa6270 */
[----:B------:R-:W-:Y:S02]  /*8f10*/  LOP3.LUT R18, R18, 0xfffffff7, RZ, 0xc0, !PT ;  /* 0xfffffff712127812 */ /* 0x000fe400078ec0ff */
[----:B------:R-:W-:Y:S02]  /*8f20*/  FSEL R195, R195, -INF , !P3 ;  /* 0xff800000c3c37808 */ /* 0x000fe40005800000 */
[----:B------:R-:W-:Y:S02]  /*8f30*/  FMNMX R14, R194, R21, !PT ;  /* 0x00000015c20e7209 */ /* 0x000fe40007800000 */
[----:B------:R-:W-:-:S02]  /*8f40*/  @P1 LOP3.LUT R18, R18, 0x8, RZ, 0xfc, !PT ;  /* 0x0000000812121812 */ /* 0x000fc400078efcff */
[----:B------:R-:W-:Y:S02]  /*8f50*/  FSEL R198, R198, -INF , !P2 ;  /* 0xff800000c6c67808 */ /* 0x000fe40005000000 */
[----:B------:R-:W-:Y:S02]  /*8f60*/  FMNMX R21, R195, R14, !PT ;  /* 0x0000000ec3157209 */ /* 0x000fe40007800000 */
[----:B------:R-:W-:Y:S02]  /*8f70*/  IADD3 R20, R5, 0x61, RZ ;  /* 0x0000006105147810 */ /* 0x000fe40007ffe0ff */
[----:B------:R-:W-:Y:S02]  /*8f80*/  LOP3.LUT R18, R18, 0xfffffffb, RZ, 0xc0, !PT ;  /* 0xfffffffb12127812 */ /* 0x000fe400078ec0ff */
[----:B------:R-:W-:Y:S02]  /*8f90*/  P2R R12, PR, RZ, 0x1 ;  /* 0x00000001ff0c7803 */ /* 0x000fe40000000000 */
[----:B------:R-:W-:-:S02]  /*8fa0*/  FSEL R199, R199, -INF , !P1 ;  /* 0xff800000c7c77808 */ /* 0x000fc40004800000 */
[----:B------:R-:W-:Y:S02]  /*8fb0*/  FMNMX R14, R198, R21, !PT ;  /* 0x00000015c60e7209 */ /* 0x000fe40007800000 */
[----:B------:R-:W-:Y:S02]  /*8fc0*/  ISETP.GE.AND P0, PT, R20, UR7, PT ;  /* 0x0000000714007c0c */ /* 0x000fe4000bf06270 */
[----:B------:R-:W-:Y:S02]  /*8fd0*/  @P5 LOP3.LUT R18, R18, 0x4, RZ, 0xfc, !PT ;  /* 0x0000000412125812 */ /* 0x000fe400078efcff */
[----:B------:R-:W-:Y:S02]  /*8fe0*/  IADD3 R20, R5, 0x68, RZ ;  /* 0x0000006805147810 */ /* 0x000fe40007ffe0ff */
[----:B------:R-:W-:Y:S02]  /*8ff0*/  FSEL R202, R202, -INF , !P5 ;  /* 0xff800000caca7808 */ /* 0x000fe40006800000 */
[----:B------:R-:W-:-:S02]  /*9000*/  FMNMX R21, R199, R14, !PT ;  /* 0x0000000ec7157209 */ /* 0x000fc40007800000 */
[----:B------:R-:W-:Y:S02]  /*9010*/  FSEL R203, R203, -INF , !P0 ;  /* 0xff800000cbcb7808 */ /* 0x000fe40004000000 */
[----:B------:R-:W-:Y:S02]  /*9020*/  P2R R22, PR, RZ, 0x1 ;  /* 0x00000001ff167803 */ /* 0x000fe40000000000 */
[----:B------:R-:W-:Y:S02]  /*9030*/  LOP3.LUT P0, RZ, R18, 0x4, RZ, 0xc0, !PT ;  /* 0x0000000412ff7812 */ /* 0x000fe4000780c0ff */
[----:B------:R-:W-:Y:S02]  /*9040*/  ISETP.GE.AND P1, PT, R20, UR7, PT ;  /* 0x0000000714007c0c */ /* 0x000fe4000bf26270 */
[----:B------:R-:W-:Y:S02]  /*9050*/  IADD3 R20, R5, 0x69, RZ ;  /* 0x0000006905147810 */ /* 0x000fe40007ffe0ff */
[----:B------:R-:W-:-:S02]  /*9060*/  FMNMX R14, R202, R21, !PT ;  /* 0x00000015ca0e7209 */ /* 0x000fc40007800000 */
[----:B------:R-:W-:Y:S02]  /*9070*/  P2R R23, PR, RZ, 0x1 ;  /* 0x00000001ff177803 */ /* 0x000fe40000000000 */
[----:B------:R-:W-:Y:S02]  /*9080*/  FSEL R196, R196, -INF , !P2 ;  /* 0xff800000c4c47808 */ /* 0x000fe40005000000 */
[----:B------:R-:W-:Y:S02]  /*9090*/  LOP3.LUT P0, RZ, R18, 0x8, RZ, 0xc0, !PT ;  /* 0x0000000812ff7812 */ /* 0x000fe4000780c0ff */
[----:B------:R-:W-:Y:S02]  /*90a0*/  ISETP.GE.AND P2, PT, R20, UR7, PT ;  /* 0x0000000714007c0c */ /* 0x000fe4000bf46270 */
[----:B------:R-:W-:Y:S02]  /*90b0*/  IADD3 R18, R5, 0x70, RZ ;  /* 0x0000007005127810 */ /* 0x000fe40007ffe0ff */
[----:B------:R-:W-:-:S02]  /*90c0*/  FSEL R206, R206, -INF , !P1 ;  /* 0xff800000cece7808 */ /* 0x000fc40004800000 */
[----:B------:R-:W-:Y:S02]  /*90d0*/  FMNMX R21, R203, R14, !PT ;  /* 0x0000000ecb157209 */ /* 0x000fe40007800000 */
[----:B------:R-:W-:Y:S02]  /*90e0*/  FSEL R193, R193, -INF , !P3 ;  /* 0xff800000c1c17808 */ /* 0x000fe40005800000 */
[----:B------:R-:W-:Y:S02]  /*90f0*/  IADD3 R20, R5, 0x71, RZ ;  /* 0x0000007105147810 */ /* 0x000fe40007ffe0ff */
[----:B------:R-:W-:Y:S02]  /*9100*/  FSEL R207, R207, -INF , !P2 ;  /* 0xff800000cfcf7808 */ /* 0x000fe40005000000 */
[----:B------:R-:W-:Y:S02]  /*9110*/  FMNMX R14, R206, R21, !PT ;  /* 0x00000015ce0e7209 */ /* 0x000fe40007800000 */
[----:B------:R-:W-:-:S02]  /*9120*/  ISETP.GE.AND P3, PT, R18, UR7, PT ;  /* 0x0000000712007c0c */ /* 0x000fc4000bf66270 */
[----:B------:R-:W-:Y:S02]  /*9130*/  FSEL R192, R192, -INF , !P4 ;  /* 0xff800000c0c07808 */ /* 0x000fe40006000000 */
[----:B------:R-:W-:Y:S02]  /*9140*/  IADD3 R216, R5, 0x78, RZ ;  /* 0x0000007805d87810 */ /* 0x000fe40007ffe0ff */
[----:B------:R-:W-:Y:S02]  /*9150*/  FSEL R210, R210, -INF , !P3 ;  /* 0xff800000d2d27808 */ /* 0x000fe40005800000 */
[----:B------:R-:W-:Y:S02]  /*9160*/  FMNMX R21, R207, R14, !PT ;  /* 0x0000000ecf157209 */ /* 0x000fe40007800000 */
[----:B------:R-:W-:Y:S02]  /*9170*/  ISETP.GE.AND P4, PT, R20, UR7, PT ;  /* 0x0000000714007c0c */ /* 0x000fe4000bf86270 */
[----:B------:R-:W-:-:S02]  /*9180*/  IADD3 R217, R5, 0x79, RZ ;  /* 0x0000007905d97810 */ /* 0x000fc40007ffe0ff */
[----:B------:R-:W-:Y:S02]  /*9190*/  FSEL R211, R211, -INF , !P4 ;  /* 0xff800000d3d37808 */ /* 0x000fe40006000000 */
[----:B------:R-:W-:Y:S02]  /*91a0*/  FMNMX R14, R210, R21, !PT ;  /* 0x00000015d20e7209 */ /* 0x000fe40007800000 */
[----:B------:R-:W-:Y:S02]  /*91b0*/  ISETP.GE.AND P5, PT, R216, UR7, PT ;  /* 0x00000007d8007c0c */ /* 0x000fe4000bfa6270 */
[----:B------:R-:W-:Y:S02]  /*91c0*/  FSEL R189, R189, -INF , !P6 ;  /* 0xff800000bdbd7808 */ /* 0x000fe40007000000 */
[----:B------:R-:W-:Y:S02]  /*91d0*/  FSEL R214, R214, -INF , !P5 ;  /* 0xff800000d6d67808 */ /* 0x000fe40006800000 */
[----:B------:R-:W-:-:S02]  /*91e0*/  FMNMX R21, R211, R14, !PT ;  /* 0x0000000ed3157209 */ /* 0x000fc40007800000 */
[----:B------:R-:W-:Y:S02]  /*91f0*/  ISETP.GE.AND P6, PT, R217, UR7, PT ;  /* 0x00000007d9007c0c */ /* 0x000fe4000bfc6270 */
[----:B------:R-:W-:Y:S02]  /*9200*/  FMNMX R14, R214, R21, !PT ;  /* 0x00000015d60e7209 */ /* 0x000fe40007800000 */
[----:B------:R-:W-:Y:S02]  /*9210*/  FSEL R215, R215, -INF , !P6 ;  /* 0xff800000d7d77808 */ /* 0x000fe40007000000 */
[----:B------:R-:W-:Y:S02]  /*9220*/  P2R R152, PR, RZ, 0x1 ;  /* 0x00000001ff987803 */ /* 0x000fe40000000000 */
[----:B------:R-:W-:Y:S02]  /*9230*/  FMNMX R20, R215, R14, !PT ;  /* 0x0000000ed7147209 */ /* 0x000fe40007800000 */
[----:B------:R-:W-:-:S02]  /*9240*/  FSEL R204, R204, -INF , !P1 ;  /* 0xff800000cccc7808 */ /* 0x000fc40004800000 */
[----:B------:R-:W-:Y:S01]  /*9250*/  ISETP.NE.AND P1, PT, R17, RZ, PT ;  /* 0x000000ff1100720c */ /* 0x000fe20003f25270 */
[----:B------:R-:W1:Y:S01]  /*9260*/  SHFL.BFLY PT, R21, R20, 0x1, 0x1f ;  /* 0x0c201f0014157f89 */ /* 0x000e6200000e0000 */
[----:B------:R-:W-:Y:S02]  /*9270*/  FSEL R205, R205, -INF , !P2 ;  /* 0xff800000cdcd7808 */ /* 0x000fe40005000000 */
[----:B------:R-:W-:Y:S02]  /*9280*/  FSEL R208, R208, -INF , !P3 ;  /* 0xff800000d0d07808 */ /* 0x000fe40005800000 */
[----:B------:R-:W-:Y:S02]  /*9290*/  FSEL R209, R209, -INF , !P4 ;  /* 0xff800000d1d17808 */ /* 0x000fe40006000000 */
[----:B------:R-:W-:Y:S02]  /*92a0*/  FSEL R212, R212, -INF , !P5 ;  /* 0xff800000d4d47808 */ /* 0x000fe40006800000 */
[----:B------:R-:W-:-:S02]  /*92b0*/  FSEL R228, R213, -INF , !P6 ;  /* 0xff800000d5e47808 */ /* 0x000fc40007000000 */
[----:B-1----:R-:W-:-:S05]  /*92c0*/  FMNMX R21, R20, R21, !PT ;  /* 0x0000001514157209 */ /* 0x002fca0007800000 */
[----:B------:R-:W1:Y:S02]  /*92d0*/  SHFL.BFLY PT, R14, R21, 0x2, 0x1f ;  /* 0x0c401f00150e7f89 */ /* 0x000e6400000e0000 */
[----:B-1----:R-:W-:-:S04]  /*92e0*/  FMNMX R14, R21, R14, !PT ;  /* 0x0000000e150e7209 */ /* 0x002fc80007800000 */
[----:B------:R-:W-:-:S04]  /*92f0*/  FSETP.NEU.AND P0, PT, R14, -INF , PT ;  /* 0xff8000000e00780b */ /* 0x000fc80003f0d000 */
[----:B------:R-:W-:Y:S02]  /*9300*/  FSEL R18, R14, RZ, P0 ;  /* 0x000000ff0e127208 */ /* 0x000fe40000000000 */
[----:B------:R-:W-:-:S03]  /*9310*/  ISETP.NE.AND P0, PT, R152, RZ, PT ;  /* 0x000000ff9800720c */ /* 0x000fc60003f05270 */
[----:B------:R-:W-:Y:S01]  /*9320*/  FMUL R17, R18, UR5 ;  /* 0x0000000512117c20 */ /* 0x000fe20008400000 */
[----:B------:R-:W-:Y:S02]  /*9330*/  FSEL R197, R197, -INF , !P0 ;  /* 0xff800000c5c57808 */ /* 0x000fe40004000000 */
[----:B------:R-:W-:Y:S01]  /*9340*/  ISETP.NE.AND P0, PT, R23, RZ, PT ;  /* 0x000000ff1700720c */ /* 0x000fe20003f05270 */
[--C-:B------:R-:W-:Y:S01]  /*9350*/  FFMA R20, R154, UR5, -R17.reuse ;  /* 0x000000059a147c23 */ /* 0x100fe20008000811 */
[--C-:B------:R-:W-:Y:S01]  /*9360*/  FFMA R155, R155, UR5, -R17.reuse ;  /* 0x000000059b9b7c23 */ /* 0x100fe20008000811 */
[--C-:B------:R-:W-:Y:S01]  /*9370*/  FFMA R158, R158, UR5, -R17.reuse ;  /* 0x000000059e9e7c23 */ /* 0x100fe20008000811 */
[----:B------:R-:W-:Y:S01]  /*9380*/  FSEL R200, R200, -INF , !P0 ;  /* 0xff800000c8c87808 */ /* 0x000fe20004000000 */
[--C-:B------:R-:W-:Y:S01]  /*9390*/  FFMA R159, R159, UR5, -R17.reuse ;  /* 0x000000059f9f7c23 */ /* 0x100fe20008000811 */
[----:B------:R-:W-:Y:S01]  /*93a0*/  FSETP.GEU.AND P2, PT, R20, -126, PT ;  /* 0xc2fc00001400780b */ /* 0x000fe20003f4e000 */
[--C-:B------:R-:W-:Y:S01]  /*93b0*/  FFMA R163, R163, UR5, -R17.reuse ;  /* 0x00000005a3a37c23 */ /* 0x100fe20008000811 */
[----:B------:R-:W-:Y:S01]  /*93c0*/  FSETP.GEU.AND P3, PT, R155, -126, PT ;  /* 0xc2fc00009b00780b */ /* 0x000fe20003f6e000 */
[--C-:B------:R-:W-:Y:S01]  /*93d0*/  FFMA R166, R166, UR5, -R17.reuse ;  /* 0x00000005a6a67c23 */ /* 0x100fe20008000811 */
[----:B------:R-:W-:Y:S01]  /*93e0*/  ISETP.NE.AND P0, PT, R22, RZ, PT ;  /* 0x000000ff1600720c */ /* 0x000fe20003f05270 */
[--C-:B------:R-:W-:Y:S01]  /*93f0*/  FFMA R162, R162, UR5, -R17.reuse ;  /* 0x00000005a2a27c23 */ /* 0x100fe20008000811 */
[----:B------:R-:W-:Y:S01]  /*9400*/  FSETP.GEU.AND P4, PT, R158, -126, PT ;  /* 0xc2fc00009e00780b */ /* 0x000fe20003f8e000 */
[--C-:B------:R-:W-:Y:S01]  /*9410*/  FFMA R152, R167, UR5, -R17.reuse ;  /* 0x00000005a7987c23 */ /* 0x100fe20008000811 */
[----:B------:R-:W-:Y:S01]  /*9420*/  FSEL R201, R201, -INF , !P0 ;  /* 0xff800000c9c97808 */ /* 0x000fe20004000000 */
[--C-:B------:R-:W-:Y:S01]  /*9430*/  FFMA R170, R170, UR5, -R17.reuse ;  /* 0x00000005aaaa7c23 */ /* 0x100fe20008000811 */
[----:B------:R-:W-:Y:S01]  /*9440*/  ISETP.NE.AND P0, PT, R12, RZ, PT ;  /* 0x000000ff0c00720c */ /* 0x000fe20003f05270 */
[--C-:B------:R-:W-:Y:S01]  /*9450*/  FFMA R174, R174, UR5, -R17.reuse ;  /* 0x00000005aeae7c23 */ /* 0x100fe20008000811 */
[----:B------:R-:W-:Y:S01]  /*9460*/  FMNMX R12, R19, R16, !PT ;  /* 0x00000010130c7209 */ /* 0x000fe20007800000 */
[----:B------:R-:W-:Y:S01]  /*9470*/  @!P2 FMUL R20, R20, 0.5 ;  /* 0x3f0000001414a820 */ /* 0x000fe20000400000 */
[----:B------:R-:W-:Y:S01]  /*9480*/  FSETP.GEU.AND P5, PT, R159, -126, PT ;  /* 0xc2fc00009f00780b */ /* 0x000fe20003fae000 */
[----:B------:R-:W-:Y:S01]  /*9490*/  @!P3 FMUL R155, R155, 0.5 ;  /* 0x3f0000009b9bb820 */ /* 0x000fe20000400000 */
[----:B------:R-:W-:Y:S01]  /*94a0*/  FMNMX R21, R153, R12, !PT ;  /* 0x0000000c99157209 */ /* 0x000fe20007800000 */
[--C-:B------:R-:W-:Y:S01]  /*94b0*/  FFMA R175, R175, UR5, -R17.reuse ;  /* 0x00000005afaf7c23 */ /* 0x100fe20008000811 */
[----:B------:R-:W-:Y:S01]  /*94c0*/  FSETP.GEU.AND P6, PT, R162, -126, PT ;  /* 0xc2fc0000a200780b */ /* 0x000fe20003fce000 */
[----:B------:R-:W1:Y:S01]  /*94d0*/  MUFU.EX2 R20, R20 ;  /* 0x0000001400147308 */ /* 0x000e620000000800 */
[----:B------:R-:W-:Y:S01]  /*94e0*/  FMNMX R12, R156, R21, !PT ;  /* 0x000000159c0c7209 */ /* 0x000fe20007800000 */
[----:B------:R-:W-:Y:S01]  /*94f0*/  @!P4 FMUL R158, R158, 0.5 ;  /* 0x3f0000009e9ec820 */ /* 0x000fe20000400000 */
[--C-:B------:R-:W-:Y:S01]  /*9500*/  FFMA R154, R171, UR5, -R17.reuse ;  /* 0x00000005ab9a7c23 */ /* 0x100fe20008000811 */
[--C-:B------:R-:W-:Y:S01]  /*9510*/  FFMA R171, R183, UR5, -R17.reuse ;  /* 0x00000005b7ab7c23 */ /* 0x100fe20008000811 */
[----:B------:R-:W-:Y:S01]  /*9520*/  FMNMX R21, R157, R12, !PT ;  /* 0x0000000c9d157209 */ /* 0x000fe20007800000 */
[--C-:B------:R-:W-:Y:S01]  /*9530*/  FFMA R186, R186, UR5, -R17.reuse ;  /* 0x00000005baba7c23 */ /* 0x100fe20008000811 */
[--C-:B------:R-:W-:Y:S01]  /*9540*/  FFMA R187, R187, UR5, -R17.reuse ;  /* 0x00000005bbbb7c23 */ /* 0x100fe20008000811 */
[----:B------:R-:W2:Y:S01]  /*9550*/  MUFU.EX2 R217, R155 ;  /* 0x0000009b00d97308 */ /* 0x000ea20000000800 */
[----:B------:R-:W-:Y:S01]  /*9560*/  @!P5 FMUL R159, R159, 0.5 ;  /* 0x3f0000009f9fd820 */ /* 0x000fe20000400000 */
[----:B------:R-:W-:Y:S01]  /*9570*/  FMNMX R12, R160, R21, !PT ;  /* 0x00000015a00c7209 */ /* 0x000fe20007800000 */
[--C-:B------:R-:W-:Y:S01]  /*9580*/  FFMA R216, R191, UR5, -R17.reuse ;  /* 0x00000005bfd87c23 */ /* 0x100fe20008000811 */
[----:B------:R-:W-:Y:S01]  /*9590*/  @!P6 FMUL R162, R162, 0.5 ;  /* 0x3f000000a2a2e820 */ /* 0x000fe20000400000 */
[--C-:B------:R-:W-:Y:S01]  /*95a0*/  FFMA R167, R190, UR5, -R17.reuse ;  /* 0x00000005bea77c23 */ /* 0x100fe20008000811 */
[----:B------:R-:W-:Y:S01]  /*95b0*/  FMNMX R21, R161, R12, !PT ;  /* 0x0000000ca1157209 */ /* 0x000fe20007800000 */
[--C-:B------:R-:W-:Y:S01]  /*95c0*/  FFMA R194, R194, UR5, -R17.reuse ;  /* 0x00000005c2c27c23 */ /* 0x100fe20008000811 */
[----:B------:R3:W4:Y:S01]  /*95d0*/  MUFU.EX2 R220, R158 ;  /* 0x0000009e00dc7308 */ /* 0x0007220000000800 */
[----:B-1----:R-:W-:Y:S01]  /*95e0*/  @!P2 FMUL R20, R20, R20 ;  /* 0x000000141414a220 */ /* 0x002fe20000400000 */
[----:B------:R-:W-:Y:S01]  /*95f0*/  FSETP.GEU.AND P2, PT, R163, -126, PT ;  /* 0xc2fc0000a300780b */ /* 0x000fe20003f4e000 */
[--C-:B------:R-:W-:Y:S01]  /*9600*/  FFMA R195, R195, UR5, -R17.reuse ;  /* 0x00000005c3c37c23 */ /* 0x100fe20008000811 */
[----:B------:R-:W-:Y:S01]  /*9610*/  FMNMX R12, R164, R21, !PT ;  /* 0x00000015a40c7209 */ /* 0x000fe20007800000 */
[--C-:B------:R-:W-:Y:S01]  /*9620*/  FFMA R190, R198, UR5, -R17.reuse ;  /* 0x00000005c6be7c23 */ /* 0x100fe20008000811 */
[--C-:B------:R-:W-:Y:S01]  /*9630*/  FFMA R22, R202, UR5, -R17.reuse ;  /* 0x00000005ca167c23 */ /* 0x100fe20008000811 */
[--C-:B------:R-:W-:Y:S01]  /*9640*/  FFMA R211, R211, UR5, -R17.reuse ;  /* 0x00000005d3d37c23 */ /* 0x100fe20008000811 */
[----:B------:R1:W5:Y:S01]  /*9650*/  MUFU.EX2 R221, R159 ;  /* 0x0000009f00dd7308 */ /* 0x0003620000000800 */
[----:B--2---:R-:W-:Y:S01]  /*9660*/  @!P3 FMUL R217, R217, R217 ;  /* 0x000000d9d9d9b220 */ /* 0x004fe20000400000 */
[----:B------:R-:W-:Y:S01]  /*9670*/  FSETP.GEU.AND P3, PT, R166, -126, PT ;  /* 0xc2fc0000a600780b */ /* 0x000fe20003f6e000 */
[--C-:B---3--:R-:W-:Y:S01]  /*9680*/  FFMA R158, R179, UR5, -R17.reuse ;  /* 0x00000005b39e7c23 */ /* 0x108fe20008000811 */
[----:B------:R-:W-:Y:S01]  /*9690*/  FMNMX R21, R165, R12, !PT ;  /* 0x0000000ca5157209 */ /* 0x000fe20007800000 */
[--C-:B------:R-:W-:Y:S01]  /*96a0*/  FFMA R210, R210, UR5, -R17.reuse ;  /* 0x00000005d2d27c23 */ /* 0x100fe20008000811 */
[--C-:B------:R-:W-:Y:S01]  /*96b0*/  FFMA R155, R214, UR5, -R17.reuse ;  /* 0x00000005d69b7c23 */ /* 0x100fe20008000811 */
[----:B------:R-:W-:Y:S01]  /*96c0*/  @!P2 FMUL R163, R163, 0.5 ;  /* 0x3f000000a3a3a820 */ /* 0x000fe20000400000 */
[----:B------:R2:W3:Y:S01]  /*96d0*/  MUFU.EX2 R230, R162 ;  /* 0x000000a200e67308 */ /* 0x0004e20000000800 */
[----:B----4-:R-:W-:Y:S01]  /*96e0*/  @!P4 FMUL R220, R220, R220 ;  /* 0x000000dcdcdcc220 */ /* 0x010fe20000400000 */
[----:B------:R-:W-:Y:S01]  /*96f0*/  FSETP.GEU.AND P4, PT, R152, -126, PT ;  /* 0xc2fc00009800780b */ /* 0x000fe20003f8e000 */
[----:B-1----:R-:W-:Y:S01]  /*9700*/  FFMA R159, R206, UR5, -R17 ;  /* 0x00000005ce9f7c23 */ /* 0x002fe20008000811 */
[----:B------:R-:W-:-:S03]  /*9710*/  FMNMX R12, R168, R21, !PT ;  /* 0x00000015a80c7209 */ /* 0x000fc60007800000 */
[----:B------:R-:W-:Y:S01]  /*9720*/  @!P3 FMUL R166, R166, 0.5 ;  /* 0x3f000000a6a6b820 */ /* 0x000fe20000400000 */
[----:B------:R1:W4:Y:S01]  /*9730*/  MUFU.EX2 R229, R163 ;  /* 0x000000a300e57308 */ /* 0x0003220000000800 */
[----:B-----5:R-:W-:Y:S01]  /*9740*/  @!P5 FMUL R221, R221, R221 ;  /* 0x000000ddddddd220 */ /* 0x020fe20000400000 */
[----:B------:R-:W-:Y:S01]  /*9750*/  FSETP.GEU.AND P5, PT, R170, -126, PT ;  /* 0xc2fc0000aa00780b */ /* 0x000fe20003fae000 */
[----:B--2---:R-:W-:Y:S01]  /*9760*/  FFMA R162, R182, UR5, -R17 ;  /* 0x00000005b6a27c23 */ /* 0x004fe20008000811 */
[----:B------:R-:W-:-:S03]  /*9770*/  FMNMX R21, R169, R12, !PT ;  /* 0x0000000ca9157209 */ /* 0x000fc60007800000 */
[----:B------:R-:W-:Y:S01]  /*9780*/  @!P4 FMUL R152, R152, 0.5 ;  /* 0x3f0000009898c820 */ /* 0x000fe20000400000 */
[----:B------:R2:W5:Y:S01]  /*9790*/  MUFU.EX2 R219, R166 ;  /* 0x000000a600db7308 */ /* 0x0005620000000800 */
[----:B------:R-:W-:Y:S01]  /*97a0*/  FMNMX R12, R172, R21, !PT ;  /* 0x00000015ac0c7209 */ /* 0x000fe20007800000 */
[----:B---3--:R-:W-:Y:S01]  /*97b0*/  @!P6 FMUL R230, R230, R230 ;  /* 0x000000e6e6e6e220 */ /* 0x008fe20000400000 */
[----:B------:R-:W-:Y:S01]  /*97c0*/  FSETP.GEU.AND P6, PT, R154, -126, PT ;  /* 0xc2fc00009a00780b */ /* 0x000fe20003fce000 */
[--C-:B-1----:R-:W-:Y:S01]  /*97d0*/  FFMA R163, R199, UR5, -R17.reuse ;  /* 0x00000005c7a37c23 */ /* 0x102fe20008000811 */
[----:B------:R-:W-:Y:S02]  /*97e0*/  FMNMX R21, R173, R12, !PT ;  /* 0x0000000cad157209 */ /* 0x000fe40007800000 */
[----:B------:R-:W-:Y:S01]  /*97f0*/  @!P5 FMUL R170, R170, 0.5 ;  /* 0x3f000000aaaad820 */ /* 0x000fe20000400000 */
[----:B------:R-:W1:Y:S01]  /*9800*/  MUFU.EX2 R152, R152 ;  /* 0x0000009800987308 */ /* 0x000e620000000800 */
[----:B----4-:R-:W-:Y:S01]  /*9810*/  @!P2 FMUL R229, R229, R229 ;  /* 0x000000e5e5e5a220 */ /* 0x010fe20000400000 */
[----:B------:R-:W-:Y:S01]  /*9820*/  FSETP.GEU.AND P2, PT, R174, -126, PT ;  /* 0xc2fc0000ae00780b */ /* 0x000fe20003f4e000 */
[----:B--2---:R-:W-:Y:S01]  /*9830*/  FFMA R166, R178, UR5, -R17 ;  /* 0x00000005b2a67c23 */ /* 0x004fe20008000811 */
[----:B------:R-:W-:-:S04]  /*9840*/  FMNMX R12, R176, R21, !PT ;  /* 0x00000015b00c7209 */ /* 0x000fc80007800000 */
[----:B------:R-:W-:Y:S01]  /*9850*/  FMNMX R21, R177, R12, !PT ;  /* 0x0000000cb1157209 */ /* 0x000fe20007800000 */
[----:B-----5:R-:W-:Y:S01]  /*9860*/  @!P3 FMUL R219, R219, R219 ;  /* 0x000000dbdbdbb220 */ /* 0x020fe20000400000 */
[----:B------:R-:W-:Y:S01]  /*9870*/  FSETP.GEU.AND P3, PT, R175, -126, PT ;  /* 0xc2fc0000af00780b */ /* 0x000fe20003f6e000 */
[----:B------:R-:W2:Y:S01]  /*9880*/  MUFU.EX2 R213, R170 ;  /* 0x000000aa00d57308 */ /* 0x000ea20000000800 */
[----:B------:R-:W-:Y:S01]  /*9890*/  FMNMX R12, R180, R21, !PT ;  /* 0x00000015b40c7209 */ /* 0x000fe20007800000 */
[----:B------:R-:W-:Y:S02]  /*98a0*/  @!P6 FMUL R154, R154, 0.5 ;  /* 0x3f0000009a9ae820 */ /* 0x000fe40000400000 */
[----:B------:R-:W-:Y:S01]  /*98b0*/  @!P2 FMUL R174, R174, 0.5 ;  /* 0x3f000000aeaea820 */ /* 0x000fe20000400000 */
[----:B------:R-:W-:Y:S01]  /*98c0*/  FMNMX R21, R181, R12, !PT ;  /* 0x0000000cb5157209 */ /* 0x000fe20007800000 */
[----:B-1----:R-:W-:Y:S01]  /*98d0*/  @!P4 FMUL R152, R152, R152 ;  /* 0x000000989898c220 */ /* 0x002fe20000400000 */
[----:B------:R-:W-:Y:S01]  /*98e0*/  FSETP.GEU.AND P4, PT, R166, -126, PT ;  /* 0xc2fc0000a600780b */ /* 0x000fe20003f8e000 */
[----:B------:R-:W1:Y:S01]  /*98f0*/  MUFU.EX2 R170, R174 ;  /* 0x000000ae00aa7308 */ /* 0x000e620000000800 */
[----:B------:R-:W-:-:S03]  /*9900*/  FMNMX R12, R184, R21, !PT ;  /* 0x00000015b80c7209 */ /* 0x000fc60007800000 */
[----:B------:R-:W-:Y:S01]  /*9910*/  @!P3 FMUL R175, R175, 0.5 ;  /* 0x3f000000afafb820 */ /* 0x000fe20000400000 */
[----:B------:R-:W-:-:S03]  /*9920*/  FMNMX R21, R185, R12, !PT ;  /* 0x0000000cb9157209 */ /* 0x000fc60007800000 */
[----:B------:R-:W3:Y:S01]  /*9930*/  MUFU.EX2 R154, R154 ;  /* 0x0000009a009a7308 */ /* 0x000ee20000000800 */
[----:B--2---:R-:W-:Y:S01]  /*9940*/  @!P5 FMUL R213, R213, R213 ;  /* 0x000000d5d5d5d220 */ /* 0x004fe20000400000 */
[----:B------:R-:W-:Y:S02]  /*9950*/  FMNMX R12, R188, R21, !PT ;  /* 0x00000015bc0c7209 */ /* 0x000fe40007800000 */
[----:B------:R-:W-:Y:S01]  /*9960*/  FSETP.GEU.AND P5, PT, R158, -126, PT ;  /* 0xc2fc00009e00780b */ /* 0x000fe20003fae000 */
[----:B------:R-:W-:Y:S01]  /*9970*/  @!P4 FMUL R166, R166, 0.5 ;  /* 0x3f000000a6a6c820 */ /* 0x000fe20000400000 */
[----:B------:R-:W-:Y:S02]  /*9980*/  FMNMX R21, R189, R12, !PT ;  /* 0x0000000cbd157209 */ /* 0x000fe40007800000 */
[----:B------:R-:W2:Y:S01]  /*9990*/  MUFU.EX2 R175, R175 ;  /* 0x000000af00af7308 */ /* 0x000ea20000000800 */
[----:B-1----:R-:W-:Y:S01]  /*99a0*/  @!P2 FMUL R170, R170, R170 ;  /* 0x000000aaaaaaa220 */ /* 0x002fe20000400000 */
[----:B------:R-:W-:-:S02]  /*99b0*/  FSETP.GEU.AND P2, PT, R171, -126, PT ;  /* 0xc2fc0000ab00780b */ /* 0x000fc40003f4e000 */
[----:B------:R-:W-:-:S04]  /*99c0*/  FMNMX R12, R192, R21, !PT ;  /* 0x00000015c00c7209 */ /* 0x000fc80007800000 */
[----:B------:R-:W-:Y:S01]  /*99d0*/  FMNMX R21, R193, R12, !PT ;  /* 0x0000000cc1157209 */ /* 0x000fe20007800000 */
[----:B---3--:R-:W-:Y:S01]  /*99e0*/  @!P6 FMUL R154, R154, R154 ;  /* 0x0000009a9a9ae220 */ /* 0x008fe20000400000 */
[----:B------:R-:W-:Y:S01]  /*99f0*/  FSETP.GEU.AND P6, PT, R162, -126, PT ;  /* 0xc2fc0000a200780b */ /* 0x000fe20003fce000 */
[----:B------:R-:W-:Y:S01]  /*9a00*/  @!P5 FMUL R158, R158, 0.5 ;  /* 0x3f0000009e9ed820 */ /* 0x000fe20000400000 */
[----:B------:R-:W1:Y:S01]  /*9a10*/  MUFU.EX2 R166, R166 ;  /* 0x000000a600a67308 */ /* 0x000e620000000800 */
[----:B------:R-:W-:Y:S02]  /*9a20*/  FMNMX R12, R196, R21, !PT ;  /* 0x00000015c40c7209 */ /* 0x000fe40007800000 */
[----:B------:R-:W-:Y:S01]  /*9a30*/  @!P2 FMUL R171, R171, 0.5 ;  /* 0x3f000000ababa820 */ /* 0x000fe20000400000 */
[----:B--2---:R-:W-:Y:S01]  /*9a40*/  @!P3 FMUL R175, R175, R175 ;  /* 0x000000afafafb220 */ /* 0x004fe20000400000 */
[----:B------:R-:W-:-:S03]  /*9a50*/  FSETP.GEU.AND P3, PT, R186, -126, PT ;  /* 0xc2fc0000ba00780b */ /* 0x000fc60003f6e000 */
[----:B------:R-:W2:Y:S01]  /*9a60*/  MUFU.EX2 R158, R158 ;  /* 0x0000009e009e7308 */ /* 0x000ea20000000800 */
[----:B------:R-:W-:Y:S02]  /*9a70*/  FMNMX R21, R197, R12, !PT ;  /* 0x0000000cc5157209 */ /* 0x000fe40007800000 */
[----:B------:R-:W-:Y:S02]  /*9a80*/  @!P6 FMUL R162, R162, 0.5 ;  /* 0x3f000000a2a2e820 */ /* 0x000fe40000400000 */
[----:B------:R-:W-:-:S03]  /*9a90*/  FMNMX R12, R200, R21, !PT ;  /* 0x00000015c80c7209 */ /* 0x000fc60007800000 */
[----:B------:R-:W3:Y:S01]  /*9aa0*/  MUFU.EX2 R171, R171 ;  /* 0x000000ab00ab7308 */ /* 0x000ee20000000800 */
[----:B------:R-:W-:Y:S01]  /*9ab0*/  FMNMX R21, R201, R12, !PT ;  /* 0x0000000cc9157209 */ /* 0x000fe20007800000 */
[----:B-1----:R-:W-:Y:S01]  /*9ac0*/  @!P4 FMUL R166, R166, R166 ;  /* 0x000000a6a6a6c220 */ /* 0x002fe20000400000 */
[----:B------:R-:W-:Y:S01]  /*9ad0*/  @!P3 FMUL R186, R186, 0.5 ;  /* 0x3f000000babab820 */ /* 0x000fe20000400000 */
[----:B------:R-:W-:Y:S02]  /*9ae0*/  FSETP.GEU.AND P4, PT, R187, -126, PT ;  /* 0xc2fc0000bb00780b */ /* 0x000fe40003f8e000 */
[----:B------:R-:W-:Y:S02]  /*9af0*/  FMNMX R12, R204, R21, !PT ;  /* 0x00000015cc0c7209 */ /* 0x000fe40007800000 */
[----:B------:R1:W4:Y:S01]  /*9b00*/  MUFU.EX2 R191, R186 ;  /* 0x000000ba00bf7308 */ /* 0x0003220000000800 */
[----:B--2---:R-:W-:Y:S01]  /*9b10*/  @!P5 FMUL R158, R158, R158 ;  /* 0x0000009e9e9ed220 */ /* 0x004fe20000400000 */
[----:B------:R-:W-:-:S02]  /*9b20*/  FMNMX R21, R205, R12, !PT ;  /* 0x0000000ccd157209 */ /* 0x000fc40007800000 */
[----:B------:R-:W-:Y:S02]  /*9b30*/  FSETP.GEU.AND P5, PT, R167, -126, PT ;  /* 0xc2fc0000a700780b */ /* 0x000fe40003fae000 */
[----:B------:R-:W-:Y:S02]  /*9b40*/  FMNMX R12, R208, R21, !PT ;  /* 0x00000015d00c7209 */ /* 0x000fe40007800000 */
[----:B------:R-:W2:Y:S01]  /*9b50*/  MUFU.EX2 R162, R162 ;  /* 0x000000a200a27308 */ /* 0x000ea20000000800 */
[----:B---3--:R-:W-:Y:S01]  /*9b60*/  @!P2 FMUL R171, R171, R171 ;  /* 0x000000abababa220 */ /* 0x008fe20000400000 */
[----:B------:R-:W-:Y:S01]  /*9b70*/  FSETP.GEU.AND P2, PT, R194, -126, PT ;  /* 0xc2fc0000c200780b */ /* 0x000fe20003f4e000 */
[----:B------:R-:W-:Y:S01]  /*9b80*/  @!P4 FMUL R187, R187, 0.5 ;  /* 0x3f000000bbbbc820 */ /* 0x000fe20000400000 */
[----:B------:R-:W-:Y:S01]  /*9b90*/  FMNMX R21, R209, R12, !PT ;  /* 0x0000000cd1157209 */ /* 0x000fe20007800000 */
[----:B-1----:R-:W-:-:S03]  /*9ba0*/  FFMA R186, R207, UR5, -R17 ;  /* 0x00000005cfba7c23 */ /* 0x002fc60008000811 */
[----:B------:R-:W-:Y:S01]  /*9bb0*/  FMNMX R21, R212, R21, !PT ;  /* 0x00000015d4157209 */ /* 0x000fe20007800000 */
[----:B----4-:R-:W-:Y:S01]  /*9bc0*/  @!P3 FMUL R191, R191, R191 ;  /* 0x000000bfbfbfb220 */ /* 0x010fe20000400000 */
[----:B------:R-:W-:Y:S01]  /*9bd0*/  FSETP.GEU.AND P3, PT, R195, -126, PT ;  /* 0xc2fc0000c300780b */ /* 0x000fe20003f6e000 */
[----:B------:R1:W3:Y:S01]  /*9be0*/  MUFU.EX2 R218, R187 ;  /* 0x000000bb00da7308 */ /* 0x0002e20000000800 */
[----:B------:R-:W-:Y:S01]  /*9bf0*/  @!P5 FMUL R167, R167, 0.5 ;  /* 0x3f000000a7a7d820 */ /* 0x000fe20000400000 */
[----:B------:R-:W-:Y:S02]  /*9c00*/  FMNMX R12, R228, R21, !PT ;  /* 0x00000015e40c7209 */ /* 0x000fe40007800000 */
[----:B------:R-:W-:Y:S01]  /*9c10*/  @!P2 FMUL R194, R194, 0.5 ;  /* 0x3f000000c2c2a820 */ /* 0x000fe20000400000 */
[----:B--2---:R-:W-:Y:S01]  /*9c20*/  @!P6 FMUL R162, R162, R162 ;  /* 0x000000a2a2a2e220 */ /* 0x004fe20000400000 */
[----:B------:R-:W-:Y:S02]  /*9c30*/  FSETP.GEU.AND P6, PT, R216, -126, PT ;  /* 0xc2fc0000d800780b */ /* 0x000fe40003fce000 */
[----:B------:R2:W4:Y:S01]  /*9c40*/  MUFU.EX2 R21, R194 ;  /* 0x000000c200157308 */ /* 0x0005220000000800 */
[----:B------:R-:W5:Y:S01]  /*9c50*/  SHFL.BFLY PT, R23, R12, 0x1, 0x1f ;  /* 0x0c201f000c177f89 */ /* 0x000f6200000e0000 */
[----:B-1----:R-:W-:-:S02]  /*9c60*/  FFMA R187, R203, UR5, -R17 ;  /* 0x00000005cbbb7c23 */ /* 0x002fc40008000811 */
[----:B------:R-:W-:-:S04]  /*9c70*/  @!P3 FMUL R195, R195, 0.5 ;  /* 0x3f000000c3c3b820 */ /* 0x000fc80000400000 */
[----:B------:R-:W1:Y:S01]  /*9c80*/  MUFU.EX2 R167, R167 ;  /* 0x000000a700a77308 */ /* 0x000e620000000800 */
[----:B---3--:R-:W-:Y:S01]  /*9c90*/  @!P4 FMUL R218, R218, R218 ;  /* 0x000000dadadac220 */ /* 0x008fe20000400000 */
[----:B------:R-:W-:Y:S01]  /*9ca0*/  FSETP.GEU.AND P4, PT, R190, -126, PT ;  /* 0xc2fc0000be00780b */ /* 0x000fe20003f8e000 */
[----:B--2---:R-:W-:Y:S01]  /*9cb0*/  FFMA R194, R215, UR5, -R17 ;  /* 0x00000005d7c27c23 */ /* 0x004fe20008000811 */
[----:B------:R-:W-:-:S04]  /*9cc0*/  @!P6 FMUL R216, R216, 0.5 ;  /* 0x3f000000d8d8e820 */ /* 0x000fc80000400000 */
[----:B------:R-:W2:Y:S01]  /*9cd0*/  MUFU.EX2 R198, R195 ;  /* 0x000000c300c67308 */ /* 0x000ea20000000800 */
[----:B----4-:R-:W-:Y:S01]  /*9ce0*/  @!P2 FMUL R21, R21, R21 ;  /* 0x000000151515a220 */ /* 0x010fe20000400000 */
[----:B------:R-:W-:-:S05]  /*9cf0*/  FSETP.GEU.AND P2, PT, R187, -126, PT ;  /* 0xc2fc0000bb00780b */ /* 0x000fca0003f4e000 */
[----:B------:R-:W-:Y:S01]  /*9d00*/  @!P4 FMUL R190, R190, 0.5 ;  /* 0x3f000000bebec820 */ /* 0x000fe20000400000 */
[----:B------:R-:W3:Y:S01]  /*9d10*/  MUFU.EX2 R216, R216 ;  /* 0x000000d800d87308 */ /* 0x000ee20000000800 */
[----:B-1----:R-:W-:Y:S01]  /*9d20*/  @!P5 FMUL R167, R167, R167 ;  /* 0x000000a7a7a7d220 */ /* 0x002fe20000400000 */
[----:B------:R-:W-:Y:S02]  /*9d30*/  FSETP.GEU.AND P5, PT, R163, -126, PT ;  /* 0xc2fc0000a300780b */ /* 0x000fe40003fae000 */
[----:B-----5:R-:W-:-:S03]  /*9d40*/  FMNMX R12, R12, R23, !PT ;  /* 0x000000170c0c7209 */ /* 0x020fc60007800000 */
[----:B------:R-:W-:Y:S01]  /*9d50*/  @!P2 FMUL R187, R187, 0.5 ;  /* 0x3f000000bbbba820 */ /* 0x000fe20000400000 */
[----:B------:R-:W1:Y:S01]  /*9d60*/  MUFU.EX2 R190, R190 ;  /* 0x000000be00be7308 */ /* 0x000e620000000800 */
[----:B--2---:R-:W-:Y:S01]  /*9d70*/  @!P3 FMUL R198, R198, R198 ;  /* 0x000000c6c6c6b220 */ /* 0x004fe20000400000 */
[----:B------:R-:W-:Y:S01]  /*9d80*/  FSETP.GEU.AND P3, PT, R159, -126, PT ;  /* 0xc2fc00009f00780b */ /* 0x000fe20003f6e000 */
[----:B------:R-:W2:Y:S04]  /*9d90*/  SHFL.BFLY PT, R23, R12, 0x2, 0x1f ;  /* 0x0c401f000c177f89 */ /* 0x000ea800000e0000 */
[----:B------:R-:W-:Y:S01]  /*9da0*/  @!P5 FMUL R163, R163, 0.5 ;  /* 0x3f000000a3a3d820 */ /* 0x000fe20000400000 */
[----:B------:R-:W4:Y:S01]  /*9db0*/  MUFU.EX2 R187, R187 ;  /* 0x000000bb00bb7308 */ /* 0x000f220000000800 */
[----:B---3--:R-:W-:Y:S01]  /*9dc0*/  @!P6 FMUL R216, R216, R216 ;  /* 0x000000d8d8d8e220 */ /* 0x008fe20000400000 */
[----:B------:R-:W-:-:S05]  /*9dd0*/  FSETP.GEU.AND P6, PT, R22, -126, PT ;  /* 0xc2fc00001600780b */ /* 0x000fca0003fce000 */
[----:B------:R-:W-:Y:S01]  /*9de0*/  @!P3 FMUL R159, R159, 0.5 ;  /* 0x3f0000009f9fb820 */ /* 0x000fe20000400000 */
[----:B------:R-:W3:Y:S01]  /*9df0*/  MUFU.EX2 R163, R163 ;  /* 0x000000a300a37308 */ /* 0x000ee20000000800 */
[----:B-1----:R-:W-:Y:S01]  /*9e00*/  @!P4 FMUL R190, R190, R190 ;  /* 0x000000bebebec220 */ /* 0x002fe20000400000 */
[----:B------:R-:W-:-:S05]  /*9e10*/  FSETP.GEU.AND P4, PT, R186, -126, PT ;  /* 0xc2fc0000ba00780b */ /* 0x000fca0003f8e000 */
[----:B------:R-:W-:Y:S01]  /*9e20*/  @!P6 FMUL R22, R22, 0.5 ;  /* 0x3f0000001616e820 */ /* 0x000fe20000400000 */
[----:B------:R-:W1:Y:S01]  /*9e30*/  MUFU.EX2 R159, R159 ;  /* 0x0000009f009f7308 */ /* 0x000e620000000800 */
[----:B----4-:R-:W-:Y:S01]  /*9e40*/  @!P2 FMUL R187, R187, R187 ;  /* 0x000000bbbbbba220 */ /* 0x010fe20000400000 */
[----:B------:R-:W-:Y:S02]  /*9e50*/  FSETP.GEU.AND P2, PT, R211, -126, PT ;  /* 0xc2fc0000d300780b */ /* 0x000fe40003f4e000 */
[----:B--2---:R-:W-:-:S03]  /*9e60*/  FMNMX R12, R12, R23, !PT ;  /* 0x000000170c0c7209 */ /* 0x004fc60007800000 */
[----:B------:R-:W-:Y:S01]  /*9e70*/  @!P4 FMUL R186, R186, 0.5 ;  /* 0x3f000000babac820 */ /* 0x000fe20000400000 */
[----:B------:R-:W2:Y:S01]  /*9e80*/  MUFU.EX2 R22, R22 ;  /* 0x0000001600167308 */ /* 0x000ea20000000800 */
[----:B---3--:R-:W-:Y:S01]  /*9e90*/  @!P5 FMUL R163, R163, R163 ;  /* 0x000000a3a3a3d220 */ /* 0x008fe20000400000 */
        /* <DEDUP_REMOVED lines=8> */
[----:B------:R-:W-:-:S04]  /*9f20*/  FSETP.NEU.AND P6, PT, R12, -INF , PT ;  /* 0xff8000000c00780b */ /* 0x000fc80003fcd000 */
[----:B------:R-:W-:Y:S01]  /*9f30*/  FSEL R179, R12, RZ, P6 ;  /* 0x000000ff0cb37208 */ /* 0x000fe20003000000 */
[----:B------:R-:W-:Y:S01]  /*9f40*/  @!P3 FMUL R194, R194, 0.5 ;  /* 0x3f000000c2c2b820 */ /* 0x000fe20000400000 */
[----:B------:R-:W2:Y:S01]  /*9f50*/  MUFU.EX2 R23, R210 ;  /* 0x000000d200177308 */ /* 0x000ea20000000800 */
[----:B------:R-:W-:Y:S01]  /*9f60*/  FSETP.GEU.AND P6, PT, R155, -126, PT ;  /* 0xc2fc00009b00780b */ /* 0x000fe20003fce000 */
[----:B---3--:R-:W-:Y:S01]  /*9f70*/  @!P4 FMUL R186, R186, R186 ;  /* 0x000000bababac220 */ /* 0x008fe20000400000 */
[C---:B------:R-:W-:Y:S01]  /*9f80*/  FMUL R174, R179.reuse, UR5 ;  /* 0x00000005b3ae7c20 */ /* 0x040fe20008400000 */
[----:B------:R-:W-:Y:S02]  /*9f90*/  FADD R179, -R179, R16 ;  /* 0x00000010b3b37221 */ /* 0x000fe40000000100 */
[----:B-1----:R-:W-:Y:S01]  /*9fa0*/  FADD R211, R175, R186 ;  /* 0x000000baafd37221 */ /* 0x002fe20000000000 */
[--C-:B------:R-:W-:Y:S01]  /*9fb0*/  FFMA R19, R19, UR5, -R174.reuse ;  /* 0x0000000513137c23 */ /* 0x100fe200080008ae */
[----:B------:R-:W1:Y:S01]  /*9fc0*/  MUFU.EX2 R194, R194 ;  /* 0x000000c200c27308 */ /* 0x000e620000000800 */
[--C-:B------:R-:W-:Y:S01]  /*9fd0*/  FFMA R182, R156, UR5, -R174.reuse ;  /* 0x000000059cb67c23 */ /* 0x100fe200080008ae */
[--C-:B------:R-:W-:Y:S01]  /*9fe0*/  FFMA R178, R153, UR5, -R174.reuse ;  /* 0x0000000599b27c23 */ /* 0x100fe200080008ae */
[----:B----4-:R-:W-:Y:S01]  /*9ff0*/  @!P2 FMUL R17, R17, R17 ;  /* 0x000000111111a220 */ /* 0x010fe20000400000 */
[----:B------:R-:W-:Y:S01]  /*a000*/  FSETP.GEU.AND P4, PT, R19, -126, PT ;  /* 0xc2fc00001300780b */ /* 0x000fe20003f8e000 */
[--C-:B------:R-:W-:Y:S01]  /*a010*/  FFMA R153, R157, UR5, -R174.reuse ;  /* 0x000000059d997c23 */ /* 0x100fe200080008ae */
[----:B------:R-:W-:Y:S01]  /*a020*/  FSETP.GEU.AND P2, PT, R182, -126, PT ;  /* 0xc2fc0000b600780b */ /* 0x000fe20003f4e000 */
[--C-:B------:R-:W-:Y:S01]  /*a030*/  FFMA R157, R160, UR5, -R174.reuse ;  /* 0x00000005a09d7c23 */ /* 0x100fe200080008ae */
[----:B------:R-:W-:Y:S01]  /*a040*/  @!P6 FMUL R155, R155, 0.5 ;  /* 0x3f0000009b9be820 */ /* 0x000fe20000400000 */
[----:B--2---:R-:W-:Y:S01]  /*a050*/  @!P5 FMUL R23, R23, R23 ;  /* 0x000000171717d220 */ /* 0x004fe20000400000 */
[----:B------:R-:W-:Y:S01]  /*a060*/  FSETP.GEU.AND P5, PT, R178, -126, PT ;  /* 0xc2fc0000b200780b */ /* 0x000fe20003fae000 */
[--C-:B------:R-:W-:Y:S01]  /*a070*/  FFMA R160, R161, UR5, -R174.reuse ;  /* 0x00000005a1a07c23 */ /* 0x100fe200080008ae */
[--C-:B------:R-:W-:Y:S01]  /*a080*/  FFMA R164, R164, UR5, -R174.reuse ;  /* 0x00000005a4a47c23 */ /* 0x100fe200080008ae */
[--C-:B------:R-:W-:Y:S01]  /*a090*/  FFMA R165, R165, UR5, -R174.reuse ;  /* 0x00000005a5a57c23 */ /* 0x100fe200080008ae */
[----:B------:R-:W2:Y:S01]  /*a0a0*/  MUFU.EX2 R155, R155 ;  /* 0x0000009b009b7308 */ /* 0x000ea20000000800 */
[--C-:B------:R-:W-:Y:S01]  /*a0b0*/  FFMA R161, R169, UR5, -R174.reuse ;  /* 0x00000005a9a17c23 */ /* 0x100fe200080008ae */
[--C-:B------:R-:W-:Y:S01]  /*a0c0*/  FFMA R168, R168, UR5, -R174.reuse ;  /* 0x00000005a8a87c23 */ /* 0x100fe200080008ae */
[----:B------:R-:W-:Y:S01]  /*a0d0*/  @!P4 FMUL R19, R19, 0.5 ;  /* 0x3f0000001313c820 */ /* 0x000fe20000400000 */
[----:B-1----:R-:W-:Y:S01]  /*a0e0*/  @!P3 FMUL R194, R194, R194 ;  /* 0x000000c2c2c2b220 */ /* 0x002fe20000400000 */
[----:B------:R-:W-:Y:S01]  /*a0f0*/  FSETP.GEU.AND P3, PT, R157, -126, PT ;  /* 0xc2fc00009d00780b */ /* 0x000fe20003f6e000 */
[----:B------:R-:W-:Y:S01]  /*a100*/  @!P2 FMUL R182, R182, 0.5 ;  /* 0x3f000000b6b6a820 */ /* 0x000fe20000400000 */
[--C-:B------:R-:W-:Y:S01]  /*a110*/  FFMA R169, R172, UR5, -R174.reuse ;  /* 0x00000005aca97c23 */ /* 0x100fe200080008ae */
[--C-:B------:R-:W-:Y:S01]  /*a120*/  FFMA R173, R173, UR5, -R174.reuse ;  /* 0x00000005adad7c23 */ /* 0x100fe200080008ae */
[----:B------:R-:W-:Y:S01]  /*a130*/  @!P5 FMUL R178, R178, 0.5 ;  /* 0x3f000000b2b2d820 */ /* 0x000fe20000400000 */
[----:B------:R-:W1:Y:S01]  /*a140*/  MUFU.EX2 R19, R19 ;  /* 0x0000001300137308 */ /* 0x000e620000000800 */
[--C-:B------:R-:W-:Y:S01]  /*a150*/  FFMA R176, R176, UR5, -R174.reuse ;  /* 0x00000005b0b07c23 */ /* 0x100fe200080008ae */
[--C-:B------:R-:W-:Y:S01]  /*a160*/  FFMA R185, R185, UR5, -R174.reuse ;  /* 0x00000005b9b97c23 */ /* 0x100fe200080008ae */
[--C-:B------:R-:W-:Y:S01]  /*a170*/  FFMA R181, R181, UR5, -R174.reuse ;  /* 0x00000005b5b57c23 */ /* 0x100fe200080008ae */
[--C-:B------:R-:W-:Y:S01]  /*a180*/  FFMA R177, R177, UR5, -R174.reuse ;  /* 0x00000005b1b17c23 */ /* 0x100fe200080008ae */
[--C-:B------:R-:W-:Y:S01]  /*a190*/  FFMA R192, R192, UR5, -R174.reuse ;  /* 0x00000005c0c07c23 */ /* 0x100fe200080008ae */
[--C-:B------:R-:W-:Y:S01]  /*a1a0*/  FFMA R193, R193, UR5, -R174.reuse ;  /* 0x00000005c1c17c23 */ /* 0x100fe200080008ae */
[----:B--2---:R-:W-:Y:S01]  /*a1b0*/  @!P6 FMUL R155, R155, R155 ;  /* 0x0000009b9b9be220 */ /* 0x004fe20000400000 */
[----:B------:R-:W2:Y:S01]  /*a1c0*/  MUFU.EX2 R156, R178 ;  /* 0x000000b2009c7308 */ /* 0x000ea20000000800 */
[----:B------:R-:W-:Y:S01]  /*a1d0*/  @!P3 FMUL R157, R157, 0.5 ;  /* 0x3f0000009d9db820 */ /* 0x000fe20000400000 */
[----:B------:R-:W-:Y:S01]  /*a1e0*/  FSETP.GEU.AND P6, PT, R153, -126, PT ;  /* 0xc2fc00009900780b */ /* 0x000fe20003fce000 */
[--C-:B------:R-:W-:Y:S01]  /*a1f0*/  FFMA R201, R201, UR5, -R174.reuse ;  /* 0x00000005c9c97c23 */ /* 0x100fe200080008ae */
[--C-:B------:R-:W-:Y:S01]  /*a200*/  FFMA R208, R208, UR5, -R174.reuse ;  /* 0x00000005d0d07c23 */ /* 0x100fe200080008ae */
[--C-:B------:R-:W-:Y:S01]  /*a210*/  FFMA R207, R205, UR5, -R174.reuse ;  /* 0x00000005cdcf7c23 */ /* 0x100fe200080008ae */
[----:B------:R-:W-:Y:S01]  /*a220*/  FFMA R16, R212, UR5, -R174 ;  /* 0x00000005d4107c23 */ /* 0x000fe200080008ae */
[----:B------:R-:W-:Y:S01]  /*a230*/  FADD R183, R158, R17 ;  /* 0x000000119eb77221 */ /* 0x000fe20000000000 */
[----:B------:R-:W3:Y:S01]  /*a240*/  MUFU.EX2 R182, R182 ;  /* 0x000000b600b67308 */ /* 0x000ee20000000800 */
[----:B-1----:R-:W-:Y:S01]  /*a250*/  @!P4 FMUL R19, R19, R19 ;  /* 0x000000131313c220 */ /* 0x002fe20000400000 */
[----:B------:R-:W-:Y:S01]  /*a260*/  FSETP.GEU.AND P4, PT, R160, -126, PT ;  /* 0xc2fc0000a000780b */ /* 0x000fe20003f8e000 */
[----:B------:R-:W-:Y:S01]  /*a270*/  FMUL R179, R179, UR5 ;  /* 0x00000005b3b37c20 */ /* 0x000fe20008400000 */
[----:B------:R-:W-:-:S03]  /*a280*/  F2FP.BF16.F32.PACK_AB R175, R175, R170 ;  /* 0x000000aaafaf723e */ /* 0x000fc600000010ff */
[----:B------:R-:W-:Y:S01]  /*a290*/  @!P6 FMUL R153, R153, 0.5 ;  /* 0x3f0000009999e820 */ /* 0x000fe20000400000 */
[----:B------:R-:W1:Y:S01]  /*a2a0*/  MUFU.EX2 R157, R157 ;  /* 0x0000009d009d7308 */ /* 0x000e620000000800 */
[----:B--2---:R-:W-:Y:S01]  /*a2b0*/  @!P5 FMUL R156, R156, R156 ;  /* 0x0000009c9c9cd220 */ /* 0x004fe20000400000 */
[----:B------:R-:W-:-:S05]  /*a2c0*/  FSETP.GEU.AND P5, PT, R164, -126, PT ;  /* 0xc2fc0000a400780b */ /* 0x000fca0003fae000 */
        /* <DEDUP_REMOVED lines=13> */
[----:B------:R2:W5:Y:S01]  /*a3a0*/  MUFU.EX2 R203, R165 ;  /* 0x000000a500cb7308 */ /* 0x0005620000000800 */
[----:B---3--:R-:W-:Y:S01]  /*a3b0*/  @!P4 FMUL R160, R160, R160 ;  /* 0x000000a0a0a0c220 */ /* 0x008fe20000400000 */
[----:B------:R-:W-:Y:S01]  /*a3c0*/  FSETP.GEU.AND P4, PT, R169, -126, PT ;  /* 0xc2fc0000a900780b */ /* 0x000fe20003f8e000 */
[--C-:B-1----:R-:W-:Y:S01]  /*a3d0*/  FFMA R164, R184, UR5, -R174.reuse ;  /* 0x00000005b8a47c23 */ /* 0x102fe200080008ae */
[--C-:B------:R-:W-:Y:S01]  /*a3e0*/  FFMA R184, R200, UR5, -R174.reuse ;  /* 0x00000005c8b87c23 */ /* 0x100fe200080008ae */
[--C-:B------:R-:W-:Y:S01]  /*a3f0*/  FFMA R200, R204, UR5, -R174.reuse ;  /* 0x00000005ccc87c23 */ /* 0x100fe200080008ae */
[----:B------:R-:W-:Y:S01]  /*a400*/  FADD R204, R170, R159 ;  /* 0x0000009faacc7221 */ /* 0x000fe20000000000 */
[----:B------:R-:W-:Y:S01]  /*a410*/  @!P6 FMUL R168, R168, 0.5 ;  /* 0x3f000000a8a8e820 */ /* 0x000fe20000400000 */
[----:B------:R1:W3:Y:S01]  /*a420*/  MUFU.EX2 R172, R161 ;  /* 0x000000a100ac7308 */ /* 0x0002e20000000800 */
[----:B----4-:R-:W-:Y:S01]  /*a430*/  @!P5 FMUL R178, R178, R178 ;  /* 0x000000b2b2b2d220 */ /* 0x010fe20000400000 */
[----:B------:R-:W-:Y:S01]  /*a440*/  FSETP.GEU.AND P5, PT, R173, -126, PT ;  /* 0xc2fc0000ad00780b */ /* 0x000fe20003fae000 */
[----:B--2---:R-:W-:Y:S01]  /*a450*/  FFMA R165, R180, UR5, -R174 ;  /* 0x00000005b4a57c23 */ /* 0x004fe200080008ae */
[----:B------:R-:W-:Y:S01]  /*a460*/  FADD R180, R154, R187 ;  /* 0x000000bb9ab47221 */ /* 0x000fe20000000000 */
[----:B------:R-:W-:-:S02]  /*a470*/  F2FP.BF16.F32.PACK_AB R159, R186, R159 ;  /* 0x0000009fba9f723e */ /* 0x000fc400000010ff */
[----:B------:R-:W-:Y:S01]  /*a480*/  @!P4 FMUL R169, R169, 0.5 ;  /* 0x3f000000a9a9c820 */ /* 0x000fe20000400000 */
[----:B------:R-:W2:Y:S01]  /*a490*/  MUFU.EX2 R195, R168 ;  /* 0x000000a800c37308 */ /* 0x000ea20000000800 */
[----:B-----5:R-:W-:Y:S01]  /*a4a0*/  @!P2 FMUL R203, R203, R203 ;  /* 0x000000cbcbcba220 */ /* 0x020fe20000400000 */
[----:B------:R-:W-:Y:S01]  /*a4b0*/  FSETP.GEU.AND P2, PT, R176, -126, PT ;  /* 0xc2fc0000b000780b */ /* 0x000fe20003f4e000 */
[--C-:B-1----:R-:W-:Y:S01]  /*a4c0*/  FFMA R161, R188, UR5, -R174.reuse ;  /* 0x00000005bca17c23 */ /* 0x102fe200080008ae */
[--C-:B------:R-:W-:Y:S01]  /*a4d0*/  FFMA R188, R189, UR5, -R174.reuse ;  /* 0x00000005bdbc7c23 */ /* 0x100fe200080008ae */
[--C-:B------:R-:W-:Y:S01]  /*a4e0*/  FFMA R189, R196, UR5, -R174.reuse ;  /* 0x00000005c4bd7c23 */ /* 0x100fe200080008ae */
[----:B------:R-:W-:Y:S01]  /*a4f0*/  FFMA R196, R197, UR5, -R174 ;  /* 0x00000005c5c47c23 */ /* 0x000fe200080008ae */
[----:B------:R-:W-:Y:S01]  /*a500*/  @!P5 FMUL R173, R173, 0.5 ;  /* 0x3f000000adadd820 */ /* 0x000fe20000400000 */
[----:B------:R-:W1:Y:S01]  /*a510*/  MUFU.EX2 R169, R169 ;  /* 0x000000a900a97308 */ /* 0x000e620000000800 */
[----:B---3--:R-:W-:Y:S01]  /*a520*/  @!P3 FMUL R172, R172, R172 ;  /* 0x000000acacacb220 */ /* 0x008fe20000400000 */
[----:B------:R-:W-:-:S05]  /*a530*/  FSETP.GEU.AND P3, PT, R165, -126, PT ;  /* 0xc2fc0000a500780b */ /* 0x000fca0003f6e000 */
[----:B------:R-:W-:Y:S01]  /*a540*/  @!P2 FMUL R176, R176, 0.5 ;  /* 0x3f000000b0b0a820 */ /* 0x000fe20000400000 */
[----:B------:R3:W4:Y:S01]  /*a550*/  MUFU.EX2 R202, R173 ;  /* 0x000000ad00ca7308 */ /* 0x0007220000000800 */
[----:B--2---:R-:W-:Y:S01]  /*a560*/  @!P6 FMUL R195, R195, R195 ;  /* 0x000000c3c3c3e220 */ /* 0x004fe20000400000 */
[----:B------:R-:W-:-:S05]  /*a570*/  FSETP.GEU.AND P6, PT, R177, -126, PT ;  /* 0xc2fc0000b100780b */ /* 0x000fca0003fce000 */
[----:B------:R-:W-:Y:S01]  /*a580*/  @!P3 FMUL R165, R165, 0.5 ;  /* 0x3f000000a5a5b820 */ /* 0x000fe20000400000 */
[----:B------:R2:W5:Y:S01]  /*a590*/  MUFU.EX2 R168, R176 ;  /* 0x000000b000a87308 */ /* 0x0005620000000800 */
[----:B-1----:R-:W-:Y:S01]  /*a5a0*/  @!P4 FMUL R169, R169, R169 ;  /* 0x000000a9a9a9c220 */ /* 0x002fe20000400000 */
[----:B------:R-:W-:Y:S01]  /*a5b0*/  FSETP.GEU.AND P4, PT, R181, -126, PT ;  /* 0xc2fc0000b500780b */ /* 0x000fe20003f8e000 */
[----:B---3--:R-:W-:-:S04]  /*a5c0*/  FADD R173, R217, R218 ;  /* 0x000000dad9ad7221 */ /* 0x008fc80000000000 */
[----:B------:R-:W-:Y:S01]  /*a5d0*/  @!P6 FMUL R177, R177, 0.5 ;  /* 0x3f000000b1b1e820 */ /* 0x000fe20000400000 */
[----:B------:R-:W1:Y:S01]  /*a5e0*/  MUFU.EX2 R165, R165 ;  /* 0x000000a500a57308 */ /* 0x000e620000000800 */
[----:B----4-:R-:W-:Y:S01]  /*a5f0*/  @!P5 FMUL R202, R202, R202 ;  /* 0x000000cacacad220 */ /* 0x010fe20000400000 */
[----:B------:R-:W-:Y:S01]  /*a600*/  FSETP.GEU.AND P5, PT, R164, -126, PT ;  /* 0xc2fc0000a400780b */ /* 0x000fe20003fae000 */
[----:B--2---:R-:W-:Y:S01]  /*a610*/  FADD R176, R213, R22 ;  /* 0x00000016d5b07221 */ /* 0x004fe20000000000 */
[----:B------:R-:W-:Y:S01]  /*a620*/  FADD R173, R173, R180 ;  /* 0x000000b4adad7221 */ /* 0x000fe20000000000 */
[----:B------:R-:W-:Y:S02]  /*a630*/  FADD R180, R219, R190 ;  /* 0x000000bedbb47221 */ /* 0x000fe40000000000 */
[----:B------:R-:W-:Y:S01]  /*a640*/  @!P4 FMUL R181, R181, 0.5 ;  /* 0x3f000000b5b5c820 */ /* 0x000fe20000400000 */
[----:B------:R2:W3:Y:S01]  /*a650*/  MUFU.EX2 R199, R177 ;  /* 0x000000b100c77308 */ /* 0x0004e20000000800 */
[----:B-----5:R-:W-:Y:S01]  /*a660*/  @!P2 FMUL R168, R168, R168 ;  /* 0x000000a8a8a8a220 */ /* 0x020fe20000400000 */
[----:B------:R-:W-:-:S05]  /*a670*/  FSETP.GEU.AND P2, PT, R185, -126, PT ;  /* 0xc2fc0000b900780b */ /* 0x000fca0003f4e000 */
[----:B------:R-:W-:Y:S01]  /*a680*/  @!P5 FMUL R164, R164, 0.5 ;  /* 0x3f000000a4a4d820 */ /* 0x000fe20000400000 */
[----:B------:R4:W5:Y:S01]  /*a690*/  MUFU.EX2 R206, R181 ;  /* 0x000000b500ce7308 */ /* 0x0009620000000800 */
[----:B-1----:R-:W-:Y:S01]  /*a6a0*/  @!P3 FMUL R165, R165, R165 ;  /* 0x000000a5a5a5b220 */ /* 0x002fe20000400000 */
[----:B------:R-:W-:Y:S01]  /*a6b0*/  FSETP.GEU.AND P3, PT, R188, -126, PT ;  /* 0xc2fc0000bc00780b */ /* 0x000fe20003f6e000 */
[----:B--2---:R-:W-:-:S04]  /*a6c0*/  FADD R177, R166, R23 ;  /* 0x00000017a6b17221 */ /* 0x004fc80000000000 */
[----:B------:R-:W-:Y:S01]  /*a6d0*/  @!P2 FMUL R185, R185, 0.5 ;  /* 0x3f000000b9b9a820 */ /* 0x000fe20000400000 */
[----:B------:R-:W1:Y:S01]  /*a6e0*/  MUFU.EX2 R164, R164 ;  /* 0x000000a400a47308 */ /* 0x000e620000000800 */
[----:B---3--:R-:W-:Y:S01]  /*a6f0*/  @!P6 FMUL R199, R199, R199 ;  /* 0x000000c7c7c7e220 */ /* 0x008fe20000400000 */
[----:B------:R-:W-:Y:S01]  /*a700*/  FSETP.GEU.AND P6, PT, R161, -126, PT ;  /* 0xc2fc0000a100780b */ /* 0x000fe20003fce000 */
[----:B----4-:R-:W-:Y:S01]  /*a710*/  FADD R181, -R18, R15 ;  /* 0x0000000f12b57221 */ /* 0x010fe20000000100 */
[----:B------:R-:W-:Y:S01]  /*a720*/  FFMA R18, R209, UR5, -R174 ;  /* 0x00000005d1127c23 */ /* 0x000fe200080008ae */
[----:B------:R-:W-:Y:S02]  /*a730*/  FADD R15, R20, R191 ;  /* 0x000000bf140f7221 */ /* 0x000fe40000000000 */
[----:B------:R-:W-:Y:S01]  /*a740*/  @!P3 FMUL R188, R188, 0.5 ;  /* 0x3f000000bcbcb820 */ /* 0x000fe20000400000 */
[----:B------:R-:W2:Y:S01]  /*a750*/  MUFU.EX2 R185, R185 ;  /* 0x000000b900b97308 */ /* 0x000ea20000000800 */
[----:B-----5:R-:W-:Y:S01]  /*a760*/  @!P4 FMUL R206, R206, R206 ;  /* 0x000000cececec220 */ /* 0x020fe20000400000 */
[----:B------:R-:W-:Y:S01]  /*a770*/  FSETP.GEU.AND P4, PT, R192, -126, PT ;  /* 0xc2fc0000c000780b */ /* 0x000fe20003f8e000 */
[----:B------:R-:W-:Y:S01]  /*a780*/  FMUL R209, R181, UR5 ;  /* 0x00000005b5d17c20 */ /* 0x000fe20008400000 */
[----:B------:R-:W-:Y:S01]  /*a790*/  FADD R15, R15, R176 ;  /* 0x000000b00f0f7221 */ /* 0x000fe20000000000 */
[----:B------:R-:W-:Y:S01]  /*a7a0*/  FADD R176, R229, R198 ;  /* 0x000000c6e5b07221 */ /* 0x000fe20000000000 */
[----:B------:R-:W-:Y:S01]  /*a7b0*/  F2FP.BF16.F32.PACK_AB R170, R206, R165 ;  /* 0x000000a5ceaa723e */ /* 0x000fe200000010ff */
[----:B------:R-:W-:Y:S01]  /*a7c0*/  @!P6 FMUL R161, R161, 0.5 ;  /* 0x3f000000a1a1e820 */ /* 0x000fe20000400000 */
[----:B------:R-:W3:Y:S01]  /*a7d0*/  MUFU.EX2 R188, R188 ;  /* 0x000000bc00bc7308 */ /* 0x000ee20000000800 */
[----:B-1----:R-:W-:Y:S01]  /*a7e0*/  @!P5 FMUL R164, R164, R164 ;  /* 0x000000a4a4a4d220 */ /* 0x002fe20000400000 */
[----:B------:R-:W-:Y:S01]  /*a7f0*/  FSETP.GEU.AND P5, PT, R193, -126, PT ;  /* 0xc2fc0000c100780b */ /* 0x000fe20003fae000 */
[----:B------:R-:W-:Y:S01]  /*a800*/  FADD R176, R176, R183 ;  /* 0x000000b7b0b07221 */ /* 0x000fe20000000000 */
[----:B------:R-:W-:-:S03]  /*a810*/  FADD R183, R162, R155 ;  /* 0x0000009ba2b77221 */ /* 0x000fc60000000000 */
[----:B------:R-:W-:Y:S01]  /*a820*/  @!P4 FMUL R192, R192, 0.5 ;  /* 0x3f000000c0c0c820 */ /* 0x000fe20000400000 */
[----:B------:R-:W1:Y:S01]  /*a830*/  MUFU.EX2 R161, R161 ;  /* 0x000000a100a17308 */ /* 0x000e620000000800 */
[----:B--2---:R-:W-:Y:S01]  /*a840*/  @!P2 FMUL R185, R185, R185 ;  /* 0x000000b9b9b9a220 */ /* 0x004fe20000400000 */
[----:B------:R-:W-:Y:S01]  /*a850*/  FSETP.GEU.AND P2, PT, R189, -126, PT ;  /* 0xc2fc0000bd00780b */ /* 0x000fe20003f4e000 */
[----:B------:R-:W-:Y:S01]  /*a860*/  FADD R180, R180, R183 ;  /* 0x000000b7b4b47221 */ /* 0x000fe20000000000 */
[----:B------:R-:W-:Y:S01]  /*a870*/  FADD R183, R152, R163 ;  /* 0x000000a398b77221 */ /* 0x000fe20000000000 */
[----:B------:R-:W-:Y:S01]  /*a880*/  FADD R210, R156, R185 ;  /* 0x000000b99cd27221 */ /* 0x000fe20000000000 */
[----:B------:R-:W-:Y:S01]  /*a890*/  FADD R173, R173, R176 ;  /* 0x000000b0adad7221 */ /* 0x000fe20000000000 */
[----:B------:R-:W-:Y:S01]  /*a8a0*/  @!P5 FMUL R193, R193, 0.5 ;  /* 0x3f000000c1c1d820 */ /* 0x000fe20000400000 */
[----:B------:R-:W2:Y:S01]  /*a8b0*/  MUFU.EX2 R192, R192 ;  /* 0x000000c000c07308 */ /* 0x000ea20000000800 */
[----:B---3--:R-:W-:Y:S01]  /*a8c0*/  @!P3 FMUL R188, R188, R188 ;  /* 0x000000bcbcbcb220 */ /* 0x008fe20000400000 */
[----:B------:R-:W-:-:S02]  /*a8d0*/  FSETP.GEU.AND P3, PT, R184, -126, PT ;  /* 0xc2fc0000b800780b */ /* 0x000fc40003f6e000 */
[----:B------:R-:W-:Y:S02]  /*a8e0*/  F2FP.BF16.F32.PACK_AB R176, R160, R157 ;  /* 0x0000009da0b0723e */ /* 0x000fe400000010ff */
[----:B------:R-:W-:Y:S01]  /*a8f0*/  F2FP.BF16.F32.PACK_AB R163, R163, R190 ;  /* 0x000000bea3a3723e */ /* 0x000fe200000010ff */
[----:B------:R-:W-:Y:S01]  /*a900*/  @!P2 FMUL R189, R189, 0.5 ;  /* 0x3f000000bdbda820 */ /* 0x000fe20000400000 */
[----:B------:R-:W3:Y:S01]  /*a910*/  MUFU.EX2 R197, R193 ;  /* 0x000000c100c57308 */ /* 0x000ee20000000800 */
[----:B-1----:R-:W-:Y:S01]  /*a920*/  @!P6 FMUL R161, R161, R161 ;  /* 0x000000a1a1a1e220 */ /* 0x002fe20000400000 */
[----:B------:R-:W-:-:S05]  /*a930*/  FSETP.GEU.AND P6, PT, R196, -126, PT ;  /* 0xc2fc0000c400780b */ /* 0x000fca0003fce000 */
        /* <DEDUP_REMOVED lines=15> */
[----:B------:R-:W-:-:S03]  /*aa30*/  FSETP.GEU.AND P3, PT, R18, -126, PT ;  /* 0xc2fc00001200780b */ /* 0x000fc60003f6e000 */
[----:B------:R-:W-:Y:S02]  /*aa40*/  FADD R212, R195, R184 ;  /* 0x000000b8c3d47221 */ /* 0x000fe40000000000 */
[----:B------:R-:W-:Y:S01]  /*aa50*/  @!P2 FMUL R208, R208, 0.5 ;  /* 0x3f000000d0d0a820 */ /* 0x000fe20000400000 */
[----:B------:R-:W2:Y:S01]  /*aa60*/  MUFU.EX2 R200, R200 ;  /* 0x000000c800c87308 */ /* 0x000ea20000000800 */
[----:B-1----:R-:W-:Y:S01]  /*aa70*/  FFMA R201, R228, UR5, -R174 ;  /* 0x00000005e4c97c23 */ /* 0x002fe200080008ae */
[----:B------:R-:W-:Y:S01]  /*aa80*/  FADD R174, R230, R21 ;  /* 0x00000015e6ae7221 */ /* 0x000fe20000000000 */
[----:B---3--:R-:W-:Y:S01]  /*aa90*/  @!P6 FMUL R196, R196, R196 ;  /* 0x000000c4c4c4e220 */ /* 0x008fe20000400000 */
[----:B------:R-:W-:Y:S01]  /*aaa0*/  FSETP.GEU.AND P6, PT, R179, -126, PT ;  /* 0xc2fc0000b300780b */ /* 0x000fe20003fce000 */
[----:B------:R-:W-:Y:S01]  /*aab0*/  FADD R228, R178, R189 ;  /* 0x000000bdb2e47221 */ /* 0x000fe20000000000 */
[----:B------:R-:W-:Y:S01]  /*aac0*/  FADD R174, R174, R177 ;  /* 0x000000b1aeae7221 */ /* 0x000fe20000000000 */
        /* <DEDUP_REMOVED lines=8> */
[----:B------:R-:W-:Y:S01]  /*ab50*/  FADD R177, R177, R204 ;  /* 0x000000ccb1b17221 */ /* 0x000fe20000000000 */
[----:B------:R-:W4:Y:S01]  /*ab60*/  MUFU.EX2 R18, R18 ;  /* 0x0000001200127308 */ /* 0x000f220000000800 */
[----:B--2---:R-:W-:Y:S01]  /*ab70*/  @!P5 FMUL R200, R200, R200 ;  /* 0x000000c8c8c8d220 */ /* 0x004fe20000400000 */
[----:B------:R-:W-:Y:S01]  /*ab80*/  FSETP.GEU.AND P5, PT, R16, -126, PT ;  /* 0xc2fc00001000780b */ /* 0x000fe20003fae000 */
[----:B------:R-:W-:Y:S01]  /*ab90*/  FADD R204, R221, R216 ;  /* 0x000000d8ddcc7221 */ /* 0x000fe20000000000 */
[----:B-1----:R-:W-:Y:S01]  /*aba0*/  FADD R208, R171, R194 ;  /* 0x000000c2abd07221 */ /* 0x002fe20000000000 */
[----:B------:R-:W-:Y:S01]  /*abb0*/  @!P6 FMUL R179, R179, 0.5 ;  /* 0x3f000000b3b3e820 */ /* 0x000fe20000400000 */
[----:B------:R-:W-:Y:S01]  /*abc0*/  FADD R180, R177, R180 ;  /* 0x000000b4b1b47221 */ /* 0x000fe20000000000 */
[----:B------:R-:W-:Y:S01]  /*abd0*/  @!P4 FMUL R207, R207, 0.5 ;  /* 0x3f000000cfcfc820 */ /* 0x000fe20000400000 */
[----:B------:R-:W-:Y:S01]  /*abe0*/  FADD R204, R204, R211 ;  /* 0x000000d3cccc7221 */ /* 0x000fe20000000000 */
[----:B---3--:R-:W-:Y:S01]  /*abf0*/  @!P2 FMUL R205, R205, R205 ;  /* 0x000000cdcdcda220 */ /* 0x008fe20000400000 */
[----:B------:R-:W-:Y:S01]  /*ac00*/  FSETP.GEU.AND P2, PT, R201, -126, PT ;  /* 0xc2fc0000c900780b */ /* 0x000fe20003f4e000 */
[----:B------:R-:W-:Y:S01]  /*ac10*/  FADD R211, R172, R193 ;  /* 0x000000c1acd37221 */ /* 0x000fe20000000000 */
[----:B------:R-:W-:Y:S01]  /*ac20*/  FADD R181, R183, R208 ;  /* 0x000000d0b7b57221 */ /* 0x000fe20000000000 */
[----:B------:R-:W1:Y:S01]  /*ac30*/  MUFU.EX2 R207, R207 ;  /* 0x000000cf00cf7308 */ /* 0x000e620000000800 */
[----:B------:R-:W-:Y:S01]  /*ac40*/  FADD R183, R19, R164 ;  /* 0x000000a413b77221 */ /* 0x000fe20000000000 */
[----:B------:R-:W-:Y:S01]  /*ac50*/  @!P5 FMUL R16, R16, 0.5 ;  /* 0x3f0000001010d820 */ /* 0x000fe20000400000 */
[----:B------:R-:W-:Y:S01]  /*ac60*/  FADD R210, R210, R211 ;  /* 0x000000d3d2d27221 */ /* 0x000fe20000000000 */
[----:B----4-:R-:W-:Y:S01]  /*ac70*/  @!P3 FMUL R18, R18, R18 ;  /* 0x000000121212b220 */ /* 0x010fe20000400000 */
[----:B------:R-:W-:Y:S01]  /*ac80*/  FSETP.GEU.AND P3, PT, R209, -126, PT ;  /* 0xc2fc0000d100780b */ /* 0x000fe20003f6e000 */
[----:B------:R-:W-:Y:S01]  /*ac90*/  FADD R211, R160, R197 ;  /* 0x000000c5a0d37221 */ /* 0x000fe20000000000 */
[----:B------:R-:W-:Y:S01]  /*aca0*/  FADD R208, R157, R192 ;  /* 0x000000c09dd07221 */ /* 0x000fe20000000000 */
[----:B------:R-:W2:Y:S01]  /*acb0*/  MUFU.EX2 R16, R16 ;  /* 0x0000001000107308 */ /* 0x000ea20000000800 */
[----:B------:R-:W-:Y:S01]  /*acc0*/  FADD R214, R199, R18 ;  /* 0x00000012c7d67221 */ /* 0x000fe20000000000 */
[----:B------:R-:W-:Y:S01]  /*acd0*/  @!P2 FMUL R201, R201, 0.5 ;  /* 0x3f000000c9c9a820 */ /* 0x000fe20000400000 */
[----:B------:R-:W-:Y:S01]  /*ace0*/  FADD R215, R168, R205 ;  /* 0x000000cda8d77221 */ /* 0x000fe20000000000 */
[----:B------:R-:W-:Y:S01]  /*acf0*/  FADD R183, R183, R212 ;  /* 0x000000d4b7b77221 */ /* 0x000fe20000000000 */
[----:B------:R-:W-:Y:S01]  /*ad00*/  FADD R211, R211, R214 ;  /* 0x000000d6d3d37221 */ /* 0x000fe20000000000 */
[----:B------:R-:W-:Y:S01]  /*ad10*/  FADD R212, R182, R161 ;  /* 0x000000a1b6d47221 */ /* 0x000fe20000000000 */
[----:B------:R-:W-:Y:S01]  /*ad20*/  FADD R208, R208, R215 ;  /* 0x000000d7d0d07221 */ /* 0x000fe20000000000 */
[----:B------:R-:W3:Y:S01]  /*ad30*/  MUFU.EX2 R201, R201 ;  /* 0x000000c900c97308 */ /* 0x000ee20000000800 */
[----:B------:R-:W-:Y:S01]  /*ad40*/  FADD R215, R169, R200 ;  /* 0x000000c8a9d77221 */ /* 0x000fe20000000000 */
[----:B------:R-:W-:Y:S01]  /*ad50*/  @!P3 FMUL R209, R209, 0.5 ;  /* 0x3f000000d1d1b820 */ /* 0x000fe20000400000 */
[----:B-1----:R-:W-:Y:S01]  /*ad60*/  @!P4 FMUL R207, R207, R207 ;  /* 0x000000cfcfcfc220 */ /* 0x002fe20000400000 */
[----:B------:R-:W-:Y:S01]  /*ad70*/  FADD R204, R204, R181 ;  /* 0x000000b5cccc7221 */ /* 0x000fe20000000000 */
[----:B------:R-:W-:Y:S01]  /*ad80*/  FADD R212, R212, R215 ;  /* 0x000000d7d4d47221 */ /* 0x000fe20000000000 */
[----:B------:R-:W-:Y:S01]  /*ad90*/  FADD R215, R153, R188 ;  /* 0x000000bc99d77221 */ /* 0x000fe20000000000 */
[----:B------:R-:W-:Y:S01]  /*ada0*/  FADD R232, R202, R207 ;  /* 0x000000cfcae87221 */ /* 0x000fe20000000000 */
[----:B------:R1:W4:Y:S01]  /*adb0*/  MUFU.EX2 R214, R209 ;  /* 0x000000d100d67308 */ /* 0x0003220000000800 */
[----:B--2---:R-:W-:Y:S01]  /*adc0*/  @!P5 FMUL R16, R16, R16 ;  /* 0x000000101010d220 */ /* 0x004fe20000400000 */
[----:B------:R-:W-:Y:S01]  /*add0*/  FADD R15, R15, R180 ;  /* 0x000000b40f0f7221 */ /* 0x000fe20000000000 */
[----:B------:R-:W-:Y:S01]  /*ade0*/  FADD R215, R215, R232 ;  /* 0x000000e8d7d77221 */ /* 0x000fe20000000000 */
[----:B------:R-:W-:Y:S01]  /*adf0*/  FADD R204, R173, R204 ;  /* 0x000000ccadcc7221 */ /* 0x000fe20000000000 */
[----:B------:R-:W-:Y:S01]  /*ae00*/  FADD R233, R165, R16 ;  /* 0x00000010a5e97221 */ /* 0x000fe20000000000 */
[----:B------:R-:W-:Y:S01]  /*ae10*/  FADD R183, R183, R208 ;  /* 0x000000d0b7b77221 */ /* 0x000fe20000000000 */
[----:B------:R-:W-:Y:S01]  /*ae20*/  FADD R210, R210, R211 ;  /* 0x000000d3d2d27221 */ /* 0x000fe20000000000 */
[----:B------:R-:W2:Y:S01]  /*ae30*/  MUFU.EX2 R179, R179 ;  /* 0x000000b300b37308 */ /* 0x000ea20000000800 */
[----:B---3--:R-:W-:Y:S01]  /*ae40*/  @!P2 FMUL R201, R201, R201 ;  /* 0x000000c9c9c9a220 */ /* 0x008fe20000400000 */
[----:B-1----:R-:W-:Y:S01]  /*ae50*/  FADD R209, R228, R233 ;  /* 0x000000e9e4d17221 */ /* 0x002fe20000000000 */
[----:B------:R-:W-:Y:S01]  /*ae60*/  FADD R15, R15, R204 ;  /* 0x000000cc0f0f7221 */ /* 0x000fe20000000000 */
[----:B------:R-:W-:Y:S01]  /*ae70*/  F2FP.BF16.F32.PACK_AB R169, R158, R166 ;  /* 0x000000a69ea9723e */ /* 0x000fe200000010ff */
[----:B------:R-:W-:Y:S01]  /*ae80*/  FADD R234, R206, R201 ;  /* 0x000000c9ceea7221 */ /* 0x000fe20000000000 */
[----:B------:R-:W-:Y:S01]  /*ae90*/  FADD R212, R212, R209 ;  /* 0x000000d1d4d47221 */ /* 0x000fe20000000000 */
[----:B------:R-:W-:-:S02]  /*aea0*/  F2FP.BF16.F32.PACK_AB R180, R156, R19 ;  /* 0x000000139cb4723e */ /* 0x000fc400000010ff */
[----:B------:R-:W-:Y:S01]  /*aeb0*/  FADD R234, R231, R234 ;  /* 0x000000eae7ea7221 */ /* 0x000fe20000000000 */
[----:B----4-:R-:W-:Y:S01]  /*aec0*/  @!P3 FMUL R214, R214, R214 ;  /* 0x000000d6d6d6b220 */ /* 0x010fe20000400000 */
[----:B------:R-:W-:Y:S01]  /*aed0*/  FADD R183, R183, R212 ;  /* 0x000000d4b7b77221 */ /* 0x000fe20000000000 */
[----:B------:R-:W-:Y:S01]  /*aee0*/  F2FP.BF16.F32.PACK_AB R182, R153, R182 ;  /* 0x000000b699b6723e */ /* 0x000fe200000010ff */
[----:B------:R-:W-:Y:S01]  /*aef0*/  FADD R215, R215, R234 ;  /* 0x000000ead7d77221 */ /* 0x000fe20000000000 */
[----:B------:R-:W-:Y:S01]  /*af00*/  FFMA R7, R214, R7, R15 ;  /* 0x00000007d6077223 */ /* 0x000fe2000000000f */
[----:B------:R-:W-:Y:S01]  /*af10*/  SHF.L.U32 R15, R6, 0x1f, RZ ;  /* 0x0000001f060f7819 */ /* 0x000fe200000006ff */
[----:B------:R-:W-:Y:S01]  /*af20*/  FMUL R26, R26, R214 ;  /* 0x000000d61a1a7220 */ /* 0x000fe20000400000 */
[----:B------:R-:W-:Y:S01]  /*af30*/  FADD R210, R210, R215 ;  /* 0x000000d7d2d27221 */ /* 0x000fe20000000000 */
[----:B--2---:R-:W-:Y:S01]  /*af40*/  @!P6 FMUL R179, R179, R179 ;  /* 0x000000b3b3b3e220 */ /* 0x004fe20000400000 */
[----:B------:R1:W2:Y:S01]  /*af50*/  SYNCS.PHASECHK.TRANS64.TRYWAIT P2, [UR6+0x60000], R15 ;  /* 0x0600000fff0075a7 */ /* 0x0002a20008040146 */
[----:B------:R-:W-:Y:S01]  /*af60*/  F2FP.BF16.F32.PACK_AB R173, R154, R213 ;  /* 0x000000d59aad723e */ /* 0x000fe200000010ff */
[----:B------:R-:W-:Y:S01]  /*af70*/  FADD R210, R183, R210 ;  /* 0x000000d2b7d27221 */ /* 0x000fe20000000000 */
[-C--:B------:R-:W-:Y:S01]  /*af80*/  FMUL R24, R24, R179.reuse ;  /* 0x000000b318187220 */ /* 0x080fe20000400000 */
[-C--:B------:R-:W-:Y:S01]  /*af90*/  FMUL R25, R25, R179.reuse ;  /* 0x000000b319197220 */ /* 0x080fe20000400000 */
[-C--:B------:R-:W-:Y:S01]  /*afa0*/  FMUL R28, R28, R179.reuse ;  /* 0x000000b31c1c7220 */ /* 0x080fe20000400000 */
        /* <DEDUP_REMOVED lines=62> */
[----:B------:R-:W-:Y:S01]  /*b390*/  F2FP.BF16.F32.PACK_AB R179, R152, R219 ;  /* 0x000000db98b3723e */ /* 0x000fe200000010ff */
[----:B------:R-:W-:Y:S01]  /*b3a0*/  FMUL R27, R27, R214 ;  /* 0x000000d61b1b7220 */ /* 0x000fe20000400000 */
[----:B------:R-:W-:Y:S01]  /*b3b0*/  F2FP.BF16.F32.PACK_AB R171, R171, R162 ;  /* 0x000000a2abab723e */ /* 0x000fe200000010ff */
[-C--:B------:R-:W-:Y:S01]  /*b3c0*/  FMUL R30, R30, R214.reuse ;  /* 0x000000d61e1e7220 */ /* 0x080fe20000400000 */
[----:B------:R-:W-:Y:S01]  /*b3d0*/  F2FP.BF16.F32.PACK_AB R166, R188, R161 ;  /* 0x000000a1bca6723e */ /* 0x000fe200000010ff */
        /* <DEDUP_REMOVED lines=78> */
[----:B------:R-:W-:Y:S01]  /*b8c0*/  F2FP.BF16.F32.PACK_AB R154, R201, R16 ;  /* 0x00000010c99a723e */ /* 0x000fe200000010ff */
[----:B-12---:R-:W-:Y:S06]  /*b8d0*/  @!P0 BRA `(.L_x_39) ;  /* 0x0000000000048947 */ /* 0x006fec0003800000 */
[----:B------:R-:W-:Y:S01]  /*b8e0*/  BPT.TRAP 0x1 ;  /* 0x000000040000795c */ /* 0x000fe20000300000 */
.L_x_39:
[----:B------:R-:W-:Y:S05]  /*b8f0*/  @P2 BRA `(.L_x_40) ;  /* 0x0000000000082947 */ /* 0x000fea0003800000 */
[----:B------:R-:W1:Y:S02]  /*b900*/  SYNCS.PHASECHK.TRANS64.TRYWAIT P2, [UR6+0x60000], R15 ;  /* 0x0600000fff0075a7 */ /* 0x000e640008040146 */
[----:B-1----:R-:W-:Y:S05]  /*b910*/  @!P2 BRA `(.L_x_41) ;  /* 0x0000004c0020a947 */ /* 0x002fea0003800000 */
.L_x_40:
[----:B------:R-:W-:Y:S01]  /*b920*/  R2UR UR6, R9 ;  /* 0x00000000090672ca */ /* 0x000fe200000e0000 */
[----:B------:R-:W-:Y:S01]  /*b930*/  WARPGROUP.ARRIVE ;  /* 0x00000000000079c5 */ /* 0x000fe20000000000 */
[----:B------:R-:W-:Y:S01]  /*b940*/  UMOV UR11, 0x40000040 ;  /* 0x40000040000b7882 */ /* 0x000fe20000000000 */
[----:B------:R-:W-:-:S10]  /*b950*/  F2FP.BF16.F32.PACK_AB R155, R194, R155 ;  /* 0x0000009bc29b723e */ /* 0x000fd400000010ff */
[----:B------:R-:W-:-:S07]  /*b960*/  ULEA UR6, UR4, UR6, 0xc ;  /* 0x0000000604067291 */ /* 0x000fce000f8e603f */
[----:B------:R-:W-:Y:S02]  /*b970*/  UMOV UR10, UR6 ;  /* 0x00000006000a7c82 */ /* 0x000fe40008000000 */
        /* <DEDUP_REMOVED lines=47> */
.L_x_42:
[----:B------:R-:W-:-:S04]  /*bc70*/  ULEA UR6, UR60, UR61, 0x3 ;  /* 0x0000003d3c067291 */ /* 0x000fc8000f8e183f */
[----:B------:R-:W-:-:S04]  /*bc80*/  UIADD3 UR6, UR6, 0x60028, URZ ;  /* 0x0006002806067890 */ /* 0x000fc8000fffe03f */
[----:B------:R-:W-:-:S09]  /*bc90*/  UPRMT UR6, URZ, 0x654, UR6 ;  /* 0x000006543f067896 */ /* 0x000fd20008000006 */
[----:B------:R-:W-:Y:S01]  /*bca0*/  SYNCS.ARRIVE.TRANS64.RED.A1T0 RZ, [UR6], RZ ;  /* 0x000000ffffff79a7 */ /* 0x000fe20008100406 */
[----:B------:R-:W-:Y:S05]  /*bcb0*/  @P1 BRA `(.L_x_43) ;  /* 0x0000000000041947 */ /* 0x000fea0003800000 */
[----:B------:R-:W-:Y:S01]  /*bcc0*/  BPT.TRAP 0x1 ;  /* 0x000000040000795c */ /* 0x000fe20000300000 */
.L_x_43:
[----:B------:R-:W-:-:S04]  /*bcd0*/  UIADD3 UR60, UR60, 0x1, URZ ;  /* 0x000000013c3c7890 */ /* 0x000fc8000fffe03f */
[----:B------:R-:W-:-:S04]  /*bce0*/  UISETP.NE.AND UP0, UPT, UR60, 0x5, UPT ;  /* 0x000000053c00788c */ /* 0x000fc8000bf05270 */
[----:B------:R-:W-:Y:S01]  /*bcf0*/  USEL UR60, UR60, URZ, UP0 ;  /* 0x0000003f3c3c7287 */ /* 0x000fe20008000000 */
[----:B------:R-:W-:Y:S11]  /*bd00*/  @!P0 BRA `(.L_x_44) ;  /* 0x0000000000048947 */ /* 0x000ff60003800000 */
[----:B------:R-:W-:Y:S01]  /*bd10*/  BPT.TRAP 0x1 ;  /* 0x000000040000795c */ /* 0x000fe20000300000 */
.L_x_44:
[----:B------:R-:W-:-:S04]  /*bd20*/  ULEA UR6, UR60, UR61, 0x3 ;  /* 0x0000003d3c067291 */ /* 0x000fc8000f8e183f */
[----:B------:R-:W-:-:S04]  /*bd30*/  UIADD3 UR6, UR6, 0x60028, URZ ;  /* 0x0006002806067890 */ /* 0x000fc8000fffe03f */
[----:B------:R-:W-:-:S09]  /*bd40*/  UPRMT UR6, URZ, 0x654, UR6 ;  /* 0x000006543f067896 */ /* 0x000fd20008000006 */
[----:B------:R-:W-:Y:S01]  /*bd50*/  SYNCS.ARRIVE.TRANS64.RED.A1T0 RZ, [UR6], RZ ;  /* 0x000000ffffff79a7 */ /* 0x000fe20008100406 */
[----:B------:R-:W-:Y:S05]  /*bd60*/  @P1 BRA `(.L_x_45) ;  /* 0x0000000000041947 */ /* 0x000fea0003800000 */
[----:B------:R-:W-:Y:S01]  /*bd70*/  BPT.TRAP 0x1 ;  /* 0x000000040000795c */ /* 0x000fe20000300000 */
.L_x_45:
        /* <DEDUP_REMOVED lines=14> */
.L_x_35:
[----:B------:R-:W1:Y:S01]  /*be60*/  SHFL.BFLY PT, R5, R8, 0x1, 0x1f ;  /* 0x0c201f0008057f89 */ /* 0x000e6200000e0000 */
[----:B------:R-:W-:Y:S01]  /*be70*/  BSSY B0, `(.L_x_47) ;  /* 0x0000022000007945 */ /* 0x000fe20003800000 */
[----:B------:R-:W-:Y:S02]  /*be80*/  MOV R9, 0x7f800000 ;  /* 0x7f80000000097802 */ /* 0x000fe40000000f00 */
[----:B------:R-:W2:Y:S01]  /*be90*/  SHFL.BFLY PT, R0, R7, 0x1, 0x1f ;  /* 0x0c201f0007007f89 */ /* 0x000ea200000e0000 */
[----:B------:R-:W-:Y:S01]  /*bea0*/  MOV R11, 0x3f800000 ;  /* 0x3f800000000b7802 */ /* 0x000fe20000000f00 */
[----:B-1----:R-:W-:Y:S01]  /*beb0*/  FADD R5, R5, R8 ;  /* 0x0000000805057221 */ /* 0x002fe20000000000 */
[----:B------:R-:W-:Y:S01]  /*bec0*/  MOV R8, 0x7f800000 ;  /* 0x7f80000000087802 */ /* 0x000fe20000000f00 */
[----:B--2---:R-:W-:-:S03]  /*bed0*/  FADD R18, R0, R7 ;  /* 0x0000000700127221 */ /* 0x004fc60000000000 */
[----:B------:R-:W1:Y:S01]  /*bee0*/  SHFL.BFLY PT, R6, R5, 0x2, 0x1f ;  /* 0x0c401f0005067f89 */ /* 0x000e6200000e0000 */
[----:B------:R-:W-:-:S03]  /*bef0*/  MOV R0, 0x3f800000 ;  /* 0x3f80000000007802 */ /* 0x000fc60000000f00 */
[----:B------:R-:W2:Y:S01]  /*bf00*/  SHFL.BFLY PT, R19, R18, 0x2, 0x1f ;  /* 0x0c401f0012137f89 */ /* 0x000ea200000e0000 */
[C---:B-1----:R-:W-:Y:S01]  /*bf10*/  FSETP.NE.AND P0, PT, R5.reuse, -R6, PT ;  /* 0x800000060500720b */ /* 0x042fe20003f05000 */
[----:B------:R-:W-:Y:S01]  /*bf20*/  FADD R5, R5, R6 ;  /* 0x0000000605057221 */ /* 0x000fe20000000000 */
[----:B--2---:R-:W-:-:S11]  /*bf30*/  FADD R10, R18, R19 ;  /* 0x00000013120a7221 */ /* 0x004fd60000000000 */
[----:B------:R-:W-:Y:S05]  /*bf40*/  @!P0 BRA `(.L_x_48) ;  /* 0x0000000000508947 */ /* 0x000fea0003800000 */
[----:B------:R-:W-:Y:S01]  /*bf50*/  IADD3 R0, R5, 0x1800000, RZ ;  /* 0x0180000005007810 */ /* 0x000fe20007ffe0ff */
[----:B------:R-:W-:Y:S03]  /*bf60*/  BSSY B1, `(.L_x_49) ;  /* 0x000000b000017945 */ /* 0x000fe60003800000 */
[----:B------:R-:W-:-:S04]  /*bf70*/  LOP3.LUT R0, R0, 0x7f800000, RZ, 0xc0, !PT ;  /* 0x7f80000000007812 */ /* 0x000fc800078ec0ff */
[----:B------:R-:W-:-:S13]  /*bf80*/  ISETP.GT.U32.AND P0, PT, R0, 0x1ffffff, PT ;  /* 0x01ffffff0000780c */ /* 0x000fda0003f04070 */
[----:B------:R-:W-:Y:S05]  /*bf90*/  @P0 BRA `(.L_x_50) ;  /* 0x00000000000c0947 */ /* 0x000fea0003800000 */
[----:B------:R-:W-:-:S07]  /*bfa0*/  MOV R17, 0xbfc0 ;  /* 0x0000bfc000117802 */ /* 0x000fce0000000f00 */
[----:B------:R-:W-:Y:S05]  /*bfb0*/  CALL.REL.NOINC `($__internal_0_$__cuda_sm20_rcp_rn_f32_slowpath) ;  /* 0x0000004800247944 */ /* 0x000fea0003c00000 */
[----:B------:R-:W-:Y:S05]  /*bfc0*/  BRA `(.L_x_51) ;  /* 0x0000000000107947 */ /* 0x000fea0003800000 */
.L_x_50:
[----:B------:R-:W1:Y:S02]  /*bfd0*/  MUFU.RCP R0, R5 ;  /* 0x0000000500007308 */ /* 0x000e640000001000 */
[----:B-1----:R-:W-:-:S04]  /*bfe0*/  FFMA R6, R5, R0, -1 ;  /* 0xbf80000005067423 */ /* 0x002fc80000000000 */
[----:B------:R-:W-:-:S04]  /*bff0*/  FADD.FTZ R7, -R6, -RZ ;  /* 0x800000ff06077221 */ /* 0x000fc80000010100 */
[----:B------:R-:W-:-:S07]  /*c000*/  FFMA R0, R0, R7, R0 ;  /* 0x0000000700007223 */ /* 0x000fce0000000000 */
.L_x_51:
[----:B------:R-:W-:Y:S05]  /*c010*/  BSYNC B1 ;  /* 0x0000000000017941 */ /* 0x000fea0003800000 */
.L_x_49:
[----:B------:R-:W-:Y:S01]  /*c020*/  FSETP.GEU.AND P0, PT, |R5|, 1.175494350822287508e-38, PT ;  /* 0x008000000500780b */ /* 0x000fe20003f0e200 */
[----:B------:R-:W-:-:S12]  /*c030*/  ULDC UR4, c[0x0][0x600] ;  /* 0x0001800000047ab9 */ /* 0x000fd80000000800 */
[----:B------:R-:W-:-:S04]  /*c040*/  @!P0 FMUL R5, R5, 16777216 ;  /* 0x4b80000005058820 */ /* 0x000fc80000400000 */
[----:B------:R-:W1:Y:S02]  /*c050*/  MUFU.LG2 R6, R5 ;  /* 0x0000000500067308 */ /* 0x000e640000000c00 */
[----:B-1----:R-:W-:-:S04]  /*c060*/  @!P0 FADD R6, R6, -24 ;  /* 0xc1c0000006068421 */ /* 0x002fc80000000000 */
[----:B------:R-:W-:-:S04]  /*c070*/  FMUL R7, R6, 0.69314718246459960938 ;  /* 0x3f31721806077820 */ /* 0x000fc80000400000 */
[----:B------:R-:W-:-:S07]  /*c080*/  FFMA R8, R12, UR4, R7 ;  /* 0x000000040c087c23 */ /* 0x000fce0008000007 */
.L_x_48:
[----:B------:R-:W-:Y:S05]  /*c090*/  BSYNC B0 ;  /* 0x0000000000007941 */ /* 0x000fea0003800000 */
.L_x_47:
[----:B------:R-:W-:Y:S01]  /*c0a0*/  FSETP.NE.AND P0, PT, R18, -R19, PT ;  /* 0x800000131200720b */ /* 0x000fe20003f05000 */
[----:B------:R-:W-:Y:S01]  /*c0b0*/  ULDC UR4, c[0x0][0x608] ;  /* 0x0001820000047ab9 */ /* 0x000fe20000000800 */
[----:B------:R-:W-:Y:S01]  /*c0c0*/  BSSY B0, `(.L_x_52) ;  /* 0x0000059000007945 */ /* 0x000fe20003800000 */
[----:B------:R-:W-:-:S04]  /*c0d0*/  FMUL R0, R0, UR4 ;  /* 0x0000000400007c20 */ /* 0x000fc80008400000 */
        /* <DEDUP_REMOVED lines=64> */
[----:B------:R-:W-:Y:S06]  /*c4e0*/  @!P0 BRA `(.L_x_53) ;  /* 0x0000000000588947 */ /* 0x000fec0003800000 */
[----:B------:R-:W-:Y:S01]  /*c4f0*/  IADD3 R0, R10, 0x1800000, RZ ;  /* 0x018000000a007810 */ /* 0x000fe20007ffe0ff */
[----:B------:R-:W-:Y:S03]  /*c500*/  BSSY B1, `(.L_x_54) ;  /* 0x000000d000017945 */ /* 0x000fe60003800000 */
[----:B------:R-:W-:-:S04]  /*c510*/  LOP3.LUT R0, R0, 0x7f800000, RZ, 0xc0, !PT ;  /* 0x7f80000000007812 */ /* 0x000fc800078ec0ff */
[----:B------:R-:W-:-:S13]  /*c520*/  ISETP.GT.U32.AND P0, PT, R0, 0x1ffffff, PT ;  /* 0x01ffffff0000780c */ /* 0x000fda0003f04070 */
[----:B------:R-:W-:Y:S05]  /*c530*/  @P0 BRA `(.L_x_55) ;  /* 0x0000000000140947 */ /* 0x000fea0003800000 */
[----:B------:R-:W-:Y:S02]  /*c540*/  MOV R5, R10 ;  /* 0x0000000a00057202 */ /* 0x000fe40000000f00 */
[----:B------:R-:W-:-:S07]  /*c550*/  MOV R17, 0xc570 ;  /* 0x0000c57000117802 */ /* 0x000fce0000000f00 */
[----:B------:R-:W-:Y:S05]  /*c560*/  CALL.REL.NOINC `($__internal_0_$__cuda_sm20_rcp_rn_f32_slowpath) ;  /* 0x0000004000b87944 */ /* 0x000fea0003c00000 */
[----:B------:R-:W-:Y:S01]  /*c570*/  MOV R11, R0 ;  /* 0x00000000000b7202 */ /* 0x000fe20000000f00 */
[----:B------:R-:W-:Y:S06]  /*c580*/  BRA `(.L_x_56) ;  /* 0x0000000000107947 */ /* 0x000fec0003800000 */
.L_x_55:
[----:B------:R-:W1:Y:S02]  /*c590*/  MUFU.RCP R11, R10 ;  /* 0x0000000a000b7308 */ /* 0x000e640000001000 */
[----:B-1----:R-:W-:-:S04]  /*c5a0*/  FFMA R0, R10, R11, -1 ;  /* 0xbf8000000a007423 */ /* 0x002fc8000000000b */
[----:B------:R-:W-:-:S04]  /*c5b0*/  FADD.FTZ R0, -R0, -RZ ;  /* 0x800000ff00007221 */ /* 0x000fc80000010100 */
[----:B------:R-:W-:-:S07]  /*c5c0*/  FFMA R11, R11, R0, R11 ;  /* 0x000000000b0b7223 */ /* 0x000fce000000000b */
.L_x_56:
[----:B------:R-:W-:Y:S05]  /*c5d0*/  BSYNC B1 ;  /* 0x0000000000017941 */ /* 0x000fea0003800000 */
.L_x_54:
[----:B------:R-:W-:Y:S01]  /*c5e0*/  FSETP.GEU.AND P0, PT, |R10|, 1.175494350822287508e-38, PT ;  /* 0x008000000a00780b */ /* 0x000fe20003f0e200 */
[----:B------:R-:W-:-:S12]  /*c5f0*/  ULDC UR4, c[0x0][0x600] ;  /* 0x0001800000047ab9 */ /* 0x000fd80000000800 */
[----:B------:R-:W-:-:S04]  /*c600*/  @!P0 FMUL R10, R10, 16777216 ;  /* 0x4b8000000a0a8820 */ /* 0x000fc80000400000 */
[----:B------:R-:W1:Y:S02]  /*c610*/  MUFU.LG2 R0, R10 ;  /* 0x0000000a00007308 */ /* 0x000e640000000c00 */
[----:B-1----:R-:W-:-:S04]  /*c620*/  @!P0 FADD R0, R0, -24 ;  /* 0xc1c0000000008421 */ /* 0x002fc80000000000 */
[----:B------:R-:W-:-:S04]  /*c630*/  FMUL R9, R0, 0.69314718246459960938 ;  /* 0x3f31721800097820 */ /* 0x000fc80000400000 */
[----:B------:R-:W-:-:S07]  /*c640*/  FFMA R9, R14, UR4, R9 ;  /* 0x000000040e097c23 */ /* 0x000fce0008000009 */
.L_x_53:
[----:B------:R-:W-:Y:S05]  /*c650*/  BSYNC B0 ;  /* 0x0000000000007941 */ /* 0x000fea0003800000 */
.L_x_52:
[----:B------:R-:W-:Y:S01]  /*c660*/  R2UR UR4, R2 ;  /* 0x00000000020472ca */ /* 0x000fe200000e0000 */
[----:B------:R-:W1:Y:S01]  /*c670*/  S2R R5, SR_TID.X ;  /* 0x0000000000057919 */ /* 0x000e620000002100 */
[----:B------:R-:W-:Y:S01]  /*c680*/  R2UR UR5, R3 ;  /* 0x00000000030572ca */ /* 0x000fe200000e0000 */
[----:B------:R-:W-:-:S10]  /*c690*/  ULDC.64 UR8, c[0x0][0x208] ;  /* 0x0000820000087ab9 */ /* 0x000fd40000000a00 */
[----:B------:R-:W-:-:S04]  /*c6a0*/  UISETP.NE.AND UP0, UPT, UR4, 0x1, UPT ;  /* 0x000000010400788c */ /* 0x000fc8000bf05270 */
[----:B------:R-:W-:-:S06]  /*c6b0*/  USEL UR4, URZ, 0x1, UP0 ;  /* 0x000000013f047887 */ /* 0x000fcc0008000000 */
[----:B------:R-:W-:Y:S01]  /*c6c0*/  MOV R0, UR4 ;  /* 0x0000000400007c02 */ /* 0x000fe20008000f00 */
[----:B------:R-:W-:Y:S02]  /*c6d0*/  ULDC UR4, c[0x0][0x608] ;  /* 0x0001820000047ab9 */ /* 0x000fe40000000800 */
[----:B------:R-:W-:Y:S01]  /*c6e0*/  FMUL R11, R11, UR4 ;  /* 0x000000040b0b7c20 */ /* 0x000fe20008400000 */
[----:B------:R-:W-:-:S04]  /*c6f0*/  SHF.L.U32 R0, R0, 0x1f, RZ ;  /* 0x0000001f00007819 */ /* 0x000fc800000006ff */
[----:B------:R-:W2:Y:S01]  /*c700*/  SYNCS.PHASECHK.TRANS64.TRYWAIT P0, [UR5+0x8], R0 ;  /* 0x00000800ff0075a7 */ /* 0x000ea20008000145 */
[C---:B-1----:R-:W-:Y:S02]  /*c710*/  LOP3.LUT P1, RZ, R5.reuse, 0x3, RZ, 0xc0, !PT ;  /* 0x0000000305ff7812 */ /* 0x042fe4000782c0ff */
[----:B------:R-:W-:Y:S01]  /*c720*/  LOP3.LUT R17, R5, 0x7f, RZ, 0xc0, !PT ;  /* 0x0000007f05117812 */ /* 0x000fe200078ec0ff */
[----:B--2---:R-:W-:Y:S10]  /*c730*/  @!P0 BRA `(.L_x_57) ;  /* 0x0000003c00b08947 */ /* 0x004ff40003800000 */
.L_x_119:
[----:B------:R-:W-:Y:S01]  /*c740*/  R2UR UR4, R4 ;  /* 0x00000000040472ca */ /* 0x000fe200000e0000 */
[----:B------:R-:W-:Y:S01]  /*c750*/  BSSY B0, `(.L_x_58) ;  /* 0x0000019000007945 */ /* 0x000fe20003800000 */
[----:B------:R-:W-:-:S11]  /*c760*/  SHF.R.U32.HI R18, RZ, 0x5, R17 ;  /* 0x00000005ff127819 */ /* 0x000fd60000011611 */
[----:B------:R-:W-:Y:S01]  /*c770*/  USHF.L.U32 UR42, UR4, 0x6, URZ ;  /* 0x00000006042a7899 */ /* 0x000fe2000800063f */
[----:B------:R-:W-:Y:S11]  /*c780*/  @P1 BRA `(.L_x_59) ;  /* 0x0000000000541947 */ /* 0x000ff60003800000 */
[----:B------:R-:W2:Y:S01]  /*c790*/  S2UR UR4, SR_CTAID.Y ;  /* 0x00000000000479c3 */ /* 0x000ea20000002600 */
[----:B-1----:R-:W-:Y:S01]  /*c7a0*/  SHF.R.U32.HI R0, RZ, 0x2, R5 ;  /* 0x00000002ff007819 */ /* 0x002fe20000011605 */
[----:B------:R-:W-:Y:S01]  /*c7b0*/  ULDC.64 UR6, c[0x0][0x688] ;  /* 0x0001a20000067ab9 */ /* 0x000fe20000000a00 */
[----:B------:R-:W-:Y:S02]  /*c7c0*/  SHF.L.U32 R3, R18, 0x4, RZ ;  /* 0x0000000412037819 */ /* 0x000fe400000006ff */
[----:B------:R-:W-:-:S03]  /*c7d0*/  LOP3.LUT R0, R0, 0x7, RZ, 0xc0, !PT ;  /* 0x0000000700007812 */ /* 0x000fc600078ec0ff */
[----:B------:R-:W1:Y:S01]  /*c7e0*/  S2UR UR5, SR_CTAID.Z ;  /* 0x00000000000579c3 */ /* 0x000e620000002700 */
[----:B------:R-:W-:-:S04]  /*c7f0*/  LOP3.LUT R0, R3, 0xfffffff0, R0, 0xe2, !PT ;  /* 0xfffffff003007812 */ /* 0x000fc800078ee200 */
[----:B------:R-:W-:-:S04]  /*c800*/  IADD3 R4, R0, UR42, RZ ;  /* 0x0000002a00047c10 */ /* 0x000fc8000fffe0ff */
[----:B------:R-:W-:Y:S01]  /*c810*/  IADD3 R3, R4, 0x8, RZ ;  /* 0x0000000804037810 */ /* 0x000fe20007ffe0ff */
[----:B--2---:R-:W-:-:S04]  /*c820*/  UIMAD UR4, UR4, UR6, UR42 ;  /* 0x00000006040472a4 */ /* 0x004fc8000f8e022a */
[----:B-1----:R-:W-:-:S03]  /*c830*/  UIMAD UR4, UR5, UR7, UR4 ;  /* 0x00000007050472a4 */ /* 0x002fc6000f8e0204 */
[----:B------:R-:W-:Y:S02]  /*c840*/  ULDC UR5, c[0x0][0x288] ;  /* 0x0000a20000057ab9 */ /* 0x000fe40000000800 */
[----:B------:R-:W-:Y:S02]  /*c850*/  ISETP.GE.U32.AND P0, PT, R4, UR5, PT ;  /* 0x0000000504007c0c */ /* 0x000fe4000bf06070 */
[----:B------:R-:W-:Y:S02]  /*c860*/  IADD3 R0, P2, R0, UR4, RZ ;  /* 0x0000000400007c10 */ /* 0x000fe4000ff5e0ff */
[----:B------:R-:W-:Y:S01]  /*c870*/  ISETP.GE.U32.AND P1, PT, R3, UR5, PT ;  /* 0x0000000503007c0c */ /* 0x000fe2000bf26070 */
[----:B------:R-:W-:Y:S01]  /*c880*/  ULDC.64 UR4, c[0x0][0x680] ;  /* 0x0001a00000047ab9 */ /* 0x000fe20000000a00 */
[----:B------:R-:W-:Y:S02]  /*c890*/  IADD3.X R3, RZ, RZ, RZ, P2, !PT ;  /* 0x000000ffff037210 */ /* 0x000fe400017fe4ff */
[----:B------:R-:W-:-:S04]  /*c8a0*/  LEA R4, P2, R0, UR4, 0x2 ;  /* 0x0000000400047c11 */ /* 0x000fc8000f8410ff */
[----:B------:R-:W-:-:S05]  /*c8b0*/  LEA.HI.X R5, R0, UR5, R3, 0x2, P2 ;  /* 0x0000000500057c11 */ /* 0x000fca00090f1403 */
[----:B------:R2:W-:Y:S04]  /*c8c0*/  @!P0 STG.E desc[UR8][R4.64], R8 ;  /* 0x0000000804008986 */ /* 0x0005e8000c101908 */
[----:B------:R2:W-:Y:S02]  /*c8d0*/  @!P1 STG.E desc[UR8][R4.64+0x20], R9 ;  /* 0x0000200904009986 */ /* 0x0005e4000c101908 */
.L_x_59:
[----:B------:R-:W-:Y:S05]  /*c8e0*/  BSYNC B0 ;  /* 0x0000000000007941 */ /* 0x000fea0003800000 */
.L_x_58:
[----:B------:R-:W-:Y:S01]  /*c8f0*/  ULDC.64 UR4, c[0x0][0x730] ;  /* 0x0001cc0000047ab9 */ /* 0x000fe20000000a00 */
[-C--:B------:R-:W-:Y:S01]  /*c900*/  FMUL R26, R26, R11.reuse ;  /* 0x0000000b1a1a7220 */ /* 0x080fe20000400000 */
[----:B------:R-:W-:Y:S01]  /*c910*/  ISETP.NE.U32.AND P0, PT, RZ, UR4, PT ;  /* 0x00000004ff007c0c */ /* 0x000fe2000bf05070 */
[-C--:B------:R-:W-:Y:S01]  /*c920*/  FMUL R27, R27, R11.reuse ;  /* 0x0000000b1b1b7220 */ /* 0x080fe20000400000 */
[-C--:B------:R-:W-:Y:S01]  /*c930*/  FMUL R30, R30, R11.reuse ;  /* 0x0000000b1e1e7220 */ /* 0x080fe20000400000 */
[-C--:B------:R-:W-:Y:S01]  /*c940*/  FMUL R31, R31, R11.reuse ;  /* 0x0000000b1f1f7220 */ /* 0x080fe20000400000 */
[----:B------:R-:W-:Y:S01]  /*c950*/  ISETP.NE.AND.EX P0, PT, RZ, UR5, PT, P0 ;  /* 0x00000005ff007c0c */ /* 0x000fe2000bf05300 */
        /* <DEDUP_REMOVED lines=60> */
[----:B------:R-:W-:Y:S06]  /*cd20*/  @P0 BRA `(.L_x_60) ;  /* 0x0000000000200947 */ /* 0x000fec0003800000 */
[----:B------:R-:W-:Y:S02]  /*cd30*/  ULDC.64 UR4, c[0x0][0x728] ;  /* 0x0001ca0000047ab9 */ /* 0x000fe40000000a00 */
[----:B------:R-:W-:-:S04]  /*cd40*/  ISETP.NE.U32.AND P0, PT, RZ, UR4, PT ;  /* 0x00000004ff007c0c */ /* 0x000fc8000bf05070 */
[----:B------:R-:W-:-:S13]  /*cd50*/  ISETP.NE.AND.EX P0, PT, RZ, UR5, PT, P0 ;  /* 0x00000005ff007c0c */ /* 0x000fda000bf05300 */
[----:B------:R-:W-:Y:S05]  /*cd60*/  @!P0 BRA `(.L_x_61) ;  /* 0x00000000000c8947 */ /* 0x000fea0003800000 */
[----:B--2---:R-:W2:Y:S02]  /*cd70*/  LDC.64 R4, c[0x0][0x728] ;  /* 0x0001ca00ff047b82 */ /* 0x004ea40000000a00 */
[----:B--2---:R4:W5:Y:S01]  /*cd80*/  LDG.E R22, desc[UR8][R4.64] ;  /* 0x0000000804167981 */ /* 0x004962000c1e1900 */
[----:B------:R-:W-:Y:S05]  /*cd90*/  BRA `(.L_x_60) ;  /* 0x0000000000047947 */ /* 0x000fea0003800000 */
.L_x_61:
[----:B------:R-:W3:Y:S02]  /*cda0*/  LDC R22, c[0x0][0x720] ;  /* 0x0001c800ff167b82 */ /* 0x000ee40000000800 */
.L_x_60:
[----:B-1----:R-:W-:-:S04]  /*cdb0*/  MOV R0, RZ ;  /* 0x000000ff00007202 */ /* 0x002fc80000000f00 */
[----:B------:R-:W-:-:S13]  /*cdc0*/  LOP3.LUT P0, RZ, R0, 0x1bf, RZ, 0xc0, !PT ;  /* 0x000001bf00ff7812 */ /* 0x000fda000780c0ff */
[----:B------:R-:W-:Y:S05]  /*cdd0*/  @!P0 BRA `(.L_x_62) ;  /* 0x0000000000408947 */ /* 0x000fea0003800000 */
[----:B------:R-:W-:Y:S01]  /*cde0*/  MOV R14, 0x0 ;  /* 0x00000000000e7802 */ /* 0x000fe20000000f00 */
[----:B------:R-:W-:Y:S01]  /*cdf0*/  ULDC.64 UR4, c[0x4][0x70] ;  /* 0x01001c0000047ab9 */ /* 0x000fe20000000a00 */
[----:B------:R-:W-:Y:S01]  /*ce00*/  ULDC.64 UR6, c[0x4][0x8] ;  /* 0x0100020000067ab9 */ /* 0x000fe20000000a00 */
[----:B--2-4-:R-:W-:Y:S02]  /*ce10*/  MOV R4, UR4 ;  /* 0x0000000400047c02 */ /* 0x014fe40008000f00 */
[----:B------:R-:W-:Y:S01]  /*ce20*/  MOV R5, UR5 ;  /* 0x0000000500057c02 */ /* 0x000fe20008000f00 */
[----:B------:R-:W1:Y:S01]  /*ce30*/  LDC.64 R14, c[0x4][R14] ;  /* 0x010000000e0e7b82 */ /* 0x000e620000000a00 */
[----:B------:R-:W-:Y:S01]  /*ce40*/  ULDC.64 UR4, c[0x4][0x78] ;  /* 0x01001e0000047ab9 */ /* 0x000fe20000000a00 */
[----:B------:R-:W-:Y:S02]  /*ce50*/  MOV R10, UR6 ;  /* 0x00000006000a7c02 */ /* 0x000fe40008000f00 */
[----:B------:R-:W-:-:S02]  /*ce60*/  MOV R6, UR4 ;  /* 0x0000000400067c02 */ /* 0x000fc40008000f00 */
[----:B------:R-:W-:Y:S02]  /*ce70*/  MOV R7, UR5 ;  /* 0x0000000500077c02 */ /* 0x000fe40008000f00 */
[----:B------:R-:W-:Y:S02]  /*ce80*/  MOV R11, UR7 ;  /* 0x00000007000b7c02 */ /* 0x000fe40008000f00 */
[----:B------:R-:W-:Y:S02]  /*ce90*/  MOV R8, 0x70 ;  /* 0x0000007000087802 */ /* 0x000fe40000000f00 */
[----:B------:R-:W-:Y:S02]  /*cea0*/  MOV R12, 0x1 ;  /* 0x00000001000c7802 */ /* 0x000fe40000000f00 */
[----:B------:R-:W-:-:S07]  /*ceb0*/  MOV R13, RZ ;  /* 0x000000ff000d7202 */ /* 0x000fce0000000f00 */
[----:B------:R-:W-:-:S07]  /*cec0*/  LEPC R20, `(.L_x_62) ;  /* 0x000000001014794e */ /* 0x000fce0000000000 */
[----:B-1-3-5:R-:W-:Y:S05]  /*ced0*/  CALL.ABS.NOINC R14 ;  /* 0x000000000e007343 */ /* 0x02afea0003c00000 */
.L_x_62:
[----:B------:R-:W-:Y:S02]  /*cee0*/  R2UR UR4, R2 ;  /* 0x00000000020472ca */ /* 0x000fe400000e0000 */
[----:B------:R-:W-:-:S11]  /*cef0*/  MOV R16, UR61 ;  /* 0x0000003d00107c02 */ /* 0x000fd60008000f00 */
[----:B------:R-:W-:-:S05]  /*cf00*/  MOV R3, UR4 ;  /* 0x0000000400037c02 */ /* 0x000fca0008000f00 */
[----:B------:R-:W-:-:S05]  /*cf10*/  IMAD R16, R3, 0x2200, R16 ;  /* 0x0000220003107824 */ /* 0x000fca00078e0210 */
[----:B------:R-:W-:-:S04]  /*cf20*/  IADD3 R19, R16, -0x2200, RZ ;  /* 0xffffde0010137810 */ /* 0x000fc80007ffe0ff */
        /* <DEDUP_REMOVED lines=18> */
.L_x_63:
[----:B------:R-:W1:Y:S01]  /*d050*/  S2R R6, SR_TID.X ;  /* 0x0000000000067919 */ /* 0x000e620000002100 */
[----:B------:R-:W-:Y:S01]  /*d060*/  ULDC.64 UR4, c[0x0][0x730] ;  /* 0x0001cc0000047ab9 */ /* 0x000fe20000000a00 */
[----:B------:R-:W-:Y:S02]  /*d070*/  IADD3 R17, R17, 0x1f, RZ ;  /* 0x0000001f11117810 */ /* 0x000fe40007ffe0ff */
[----:B------:R-:W-:Y:S02]  /*d080*/  ISETP.NE.U32.AND P0, PT, RZ, UR4, PT ;  /* 0x00000004ff007c0c */ /* 0x000fe4000bf05070 */
[----:B------:R-:W-:Y:S02]  /*d090*/  ISETP.GT.U32.AND P1, PT, R17, 0x3e, PT ;  /* 0x0000003e1100780c */ /* 0x000fe40003f24070 */
[----:B------:R-:W-:-:S13]  /*d0a0*/  ISETP.NE.AND.EX P0, PT, RZ, UR5, PT, P0 ;  /* 0x00000005ff007c0c */ /* 0x000fda000bf05300 */
[----:B---3-5:R-:W3:Y:S01]  /*d0b0*/  @P0 LDC R22, c[0x0][0x720] ;  /* 0x0001c800ff160b82 */ /* 0x028ee20000000800 */
[----:B-1----:R-:W-:Y:S02]  /*d0c0*/  SHF.L.U32 R0, R6, 0x5, RZ ;  /* 0x0000000506007819 */ /* 0x002fe400000006ff */
[----:B--2-4-:R-:W-:Y:S02]  /*d0d0*/  SHF.R.U32.HI R4, RZ, 0x1, R6 ;  /* 0x00000001ff047819 */ /* 0x014fe40000011606 */
[C---:B------:R-:W-:Y:S02]  /*d0e0*/  LOP3.LUT R3, R0.reuse, 0xc0, RZ, 0xc0, !PT ;  /* 0x000000c000037812 */ /* 0x040fe400078ec0ff */
[----:B------:R-:W-:Y:S02]  /*d0f0*/  LOP3.LUT R5, R0, 0x20, RZ, 0xc0, !PT ;  /* 0x0000002000057812 */ /* 0x000fe400078ec0ff */
[----:B------:R-:W-:Y:S02]  /*d100*/  LOP3.LUT R3, R3, 0x8, R4, 0xf8, !PT ;  /* 0x0000000803037812 */ /* 0x000fe400078ef804 */
[----:B------:R-:W-:-:S02]  /*d110*/  SHF.L.U32 R4, R6, 0x2, RZ ;  /* 0x0000000206047819 */ /* 0x000fc400000006ff */
[----:B------:R-:W-:Y:S01]  /*d120*/  LEA R5, R18, R5, 0x9 ;  /* 0x0000000512057211 */ /* 0x000fe200078e48ff */
[-C--:B---3--:R-:W-:Y:S01]  /*d130*/  FMUL R9, R34, R22.reuse ;  /* 0x0000001622097220 */ /* 0x088fe20000400000 */
[----:B------:R-:W-:Y:S01]  /*d140*/  LOP3.LUT R3, R3, 0x18, R4, 0x78, !PT ;  /* 0x0000001803037812 */ /* 0x000fe200078e7804 */
[-C--:B------:R-:W-:Y:S01]  /*d150*/  FMUL R18, R35, R22.reuse ;  /* 0x0000001623127220 */ /* 0x080fe20000400000 */
[----:B------:R-:W-:Y:S01]  /*d160*/  LOP3.LUT R0, R0, 0x100, RZ, 0xc0, !PT ;  /* 0x0000010000007812 */ /* 0x000fe200078ec0ff */
[-C--:B------:R-:W-:Y:S01]  /*d170*/  FMUL R4, R24, R22.reuse ;  /* 0x0000001618047220 */ /* 0x080fe20000400000 */
[----:B------:R-:W-:Y:S01]  /*d180*/  LOP3.LUT P0, RZ, R6, 0x4, RZ, 0xc0, !PT ;  /* 0x0000000406ff7812 */ /* 0x000fe2000780c0ff */
[-C--:B------:R-:W-:Y:S01]  /*d190*/  FMUL R25, R25, R22.reuse ;  /* 0x0000001619197220 */ /* 0x080fe20000400000 */
[----:B------:R-:W-:Y:S01]  /*d1a0*/  IADD3 R0, R3, R5, R0 ;  /* 0x0000000503007210 */ /* 0x000fe20007ffe000 */
        /* <DEDUP_REMOVED lines=12> */
[----:B------:R-:W-:Y:S01]  /*d270*/  F2FP.BF16.F32.PACK_AB R9, R18, R9 ;  /* 0x000000091209723e */ /* 0x000fe200000010ff */
[-C--:B------:R-:W-:Y:S01]  /*d280*/  FMUL R12, R41, R22.reuse ;  /* 0x00000016290c7220 */ /* 0x080fe20000400000 */
[----:B------:R-:W-:Y:S01]  /*d290*/  MOV R18, 0x10 ;  /* 0x0000001000127802 */ /* 0x000fe20000000f00 */
[-C--:B------:R-:W-:Y:S01]  /*d2a0*/  FMUL R3, R40, R22.reuse ;  /* 0x0000001628037220 */ /* 0x080fe20000400000 */
[----:B------:R-:W-:Y:S01]  /*d2b0*/  LEA R19, R0, R19, 0x1 ;  /* 0x0000001300137211 */ /* 0x000fe200078e08ff */
[----:B------:R-:W-:Y:S01]  /*d2c0*/  FMUL R13, R43, R22 ;  /* 0x000000162b0d7220 */ /* 0x000fe20000400000 */
[----:B------:R-:W-:Y:S01]  /*d2d0*/  F2FP.BF16.F32.PACK_AB R4, R25, R4 ;  /* 0x000000041904723e */ /* 0x000fe200000010ff */
[-C--:B------:R-:W-:Y:S01]  /*d2e0*/  FMUL R42, R42, R22.reuse ;  /* 0x000000162a2a7220 */ /* 0x080fe20000400000 */
        /* <DEDUP_REMOVED lines=114> */
[----:B------:R-:W-:Y:S02]  /*da10*/  SEL R18, R18, 0xfffffff0, !P0 ;  /* 0xfffffff012127807 */ /* 0x000fe40004000000 */
[----:B------:R-:W-:Y:S01]  /*da20*/  IADD3 R25, R19, 0x1000, RZ ;  /* 0x0000100013197810 */ /* 0x000fe20007ffe0ff */
[----:B------:R-:W-:Y:S06]  /*da30*/  @P1 BRA `(.L_x_64) ;  /* 0x0000000000041947 */ /* 0x000fec0003800000 */
[----:B------:R-:W-:-:S04]  /*da40*/  DEPBAR.LE SB0, 0x1 ;  /* 0x000080400000791a */ /* 0x000fc80000000000 */
.L_x_64:
[----:B------:R-:W-:Y:S05]  /*da50*/  WARPSYNC.ALL ;  /* 0x0000000000007948 */ /* 0x000fea0003800000 */
[----:B------:R-:W-:Y:S01]  /*da60*/  BAR.SYNC.DEFER_BLOCKING 0x1, 0x80 ;  /* 0x0042000000007b1d */ /* 0x000fe20000010000 */
[----:B------:R-:W-:Y:S02]  /*da70*/  LEA R0, R0, R16, 0x1 ;  /* 0x0000001000007211 */ /* 0x000fe400078e08ff */
[C---:B------:R-:W-:Y:S02]  /*da80*/  LEA R25, R18.reuse, R25, 0x1 ;  /* 0x0000001912197211 */ /* 0x040fe400078e08ff */
[----:B------:R-:W-:Y:S01]  /*da90*/  LEA R18, R18, R19, 0x1 ;  /* 0x0000001312127211 */ /* 0x000fe200078e08ff */
[----:B------:R-:W-:Y:S01]  /*daa0*/  BSSY B0, `(.L_x_65) ;  /* 0x000001e000007945 */ /* 0x000fe20003800000 */
[----:B------:R-:W-:-:S02]  /*dab0*/  F2FP.BF16.F32.PACK_AB R20, R20, R23 ;  /* 0x000000171414723e */ /* 0x000fc400000010ff */
[----:B------:R-:W-:Y:S02]  /*dac0*/  F2FP.BF16.F32.PACK_AB R12, R12, R3 ;  /* 0x000000030c0c723e */ /* 0x000fe400000010ff */
[----:B------:R-:W-:Y:S02]  /*dad0*/  F2FP.BF16.F32.PACK_AB R13, R13, R42 ;  /* 0x0000002a0d0d723e */ /* 0x000fe400000010ff */
[----:B------:R-:W-:Y:S02]  /*dae0*/  F2FP.BF16.F32.PACK_AB R14, R14, R17 ;  /* 0x000000110e0e723e */ /* 0x000fe400000010ff */
[----:B------:R-:W-:Y:S02]  /*daf0*/  F2FP.BF16.F32.PACK_AB R15, R15, R46 ;  /* 0x0000002e0f0f723e */ /* 0x000fe400000010ff */
[----:B------:R-:W-:Y:S02]  /*db00*/  F2FP.BF16.F32.PACK_AB R21, R21, R50 ;  /* 0x000000321515723e */ /* 0x000fe400000010ff */
[----:B------:R-:W-:-:S02]  /*db10*/  F2FP.BF16.F32.PACK_AB R22, R53, R52 ;  /* 0x000000343516723e */ /* 0x000fc400000010ff */
[----:B------:R-:W-:Y:S01]  /*db20*/  F2FP.BF16.F32.PACK_AB R23, R55, R54 ;  /* 0x000000363717723e */ /* 0x000fe200000010ff */
[----:B------:R1:W-:Y:S04]  /*db30*/  STSM.16.M88.4 [R0+-0x2200], R4 ;  /* 0xffde000400007844 */ /* 0x0003e80000000200 */
[----:B------:R1:W-:Y:S01]  /*db40*/  STSM.16.M88.4 [R18], R8 ;  /* 0x0000000812007844 */ /* 0x0003e20000000200 */
[----:B------:R-:W-:Y:S01]  /*db50*/  @!PT LDS RZ, [RZ] ;  /* 0x00000000fffff984 */ /* 0x000fe20000000800 */
[----:B------:R-:W-:Y:S01]  /*db60*/  @!PT LDS RZ, [RZ] ;  /* 0x00000000fffff984 */ /* 0x000fe20000000800 */
[----:B------:R-:W-:Y:S01]  /*db70*/  @!PT LDS RZ, [RZ] ;  /* 0x00000000fffff984 */ /* 0x000fe20000000800 */
[----:B------:R-:W-:Y:S01]  /*db80*/  @!PT LDS RZ, [RZ] ;  /* 0x00000000fffff984 */ /* 0x000fe20000000800 */
[----:B------:R2:W-:Y:S06]  /*db90*/  MEMBAR.ALL.CTA ;  /* 0x0000000000007992 */ /* 0x0005ec0000008000 */
[----:B--2---:R-:W2:Y:S02]  /*dba0*/  FENCE.VIEW.ASYNC.S ;  /* 0x00000000000073c6 */ /* 0x004ea40000000000 */
[----:B--2---:R-:W-:Y:S06]  /*dbb0*/  BAR.SYNC.DEFER_BLOCKING 0x1, 0x80 ;  /* 0x0042000000007b1d */ /* 0x004fec0000010000 */
[----:B------:R-:W-:Y:S05]  /*dbc0*/  @P1 BRA `(.L_x_66) ;  /* 0x00000000002c1947 */ /* 0x000fea0003800000 */
[----:B------:R-:W-:Y:S01]  /*dbd0*/  S2UR UR44, SR_CTAID.Z ;  /* 0x00000000002c79c3 */ /* 0x000fe20000002700 */
[----:B------:R-:W-:Y:S01]  /*dbe0*/  R2UR UR40, R16 ;  /* 0x00000000102872ca */ /* 0x000fe200000e0000 */
[----:B------:R-:W-:Y:S01]  /*dbf0*/  ULDC.64 UR4, c[0x0][0x198] ;  /* 0x0000660000047ab9 */ /* 0x000fe20000000a00 */
[----:B------:R-:W-:Y:S01]  /*dc00*/  UMOV UR41, URZ ;  /* 0x0000003f00297c82 */ /* 0x000fe20008000000 */
[----:B------:R-:W-:-:S04]  /*dc10*/  UIADD3 UR4, UP0, UR4, 0x670, URZ ;  /* 0x0000067004047890 */ /* 0x000fc8000ff1e03f */
[----:B------:R-:W2:Y:S01]  /*dc20*/  S2UR UR43, SR_CTAID.Y ;  /* 0x00000000002b79c3 */ /* 0x000ea20000002600 */
[----:B------:R-:W-:-:S05]  /*dc30*/  UIADD3.X UR5, URZ, UR5, URZ, UP0, !UPT ;  /* 0x000000053f057290 */ /* 0x000fca00087fe43f */
[----:B------:R-:W-:-:S09]  /*dc40*/  UIADD3 UR40, UR40, -0x2200, URZ ;  /* 0xffffde0028287890 */ /* 0x000fd2000fffe03f */
[----:B--2---:R2:W-:Y:S01]  /*dc50*/  UTMASTG.4D [UR40], [UR4] ;  /* 0x00000028040073b5 */ /* 0x0045e20008018000 */
[----:B------:R0:W-:Y:S01]  /*dc60*/  UTMACMDFLUSH ;  /* 0x00000000000079b7 */ /* 0x0001e20000000000 */
[----:B--2---:R-:W-:-:S04]  /*dc70*/  DEPBAR.LE SB0, 0x1 ;  /* 0x000080400000791a */ /* 0x004fc80000000000 */
.L_x_66:
[----:B------:R-:W-:Y:S05]  /*dc80*/  BSYNC B0 ;  /* 0x0000000000007941 */ /* 0x000fea0003800000 */
.L_x_65:
[----:B------:R-:W-:Y:S01]  /*dc90*/  BAR.SYNC.DEFER_BLOCKING 0x1, 0x80 ;  /* 0x0042000000007b1d */ /* 0x000fe20000010000 */
[----:B-1----:R-:W-:Y:S02]  /*dca0*/  F2FP.BF16.F32.PACK_AB R4, R57, R56 ;  /* 0x000000383904723e */ /* 0x002fe400000010ff */
[----:B------:R-:W-:Y:S02]  /*dcb0*/  F2FP.BF16.F32.PACK_AB R5, R59, R58 ;  /* 0x0000003a3b05723e */ /* 0x000fe400000010ff */
[----:B------:R-:W-:Y:S01]  /*dcc0*/  F2FP.BF16.F32.PACK_AB R6, R61, R60 ;  /* 0x0000003c3d06723e */ /* 0x000fe200000010ff */
[----:B------:R-:W-:Y:S01]  /*dcd0*/  BSSY B0, `(.L_x_67) ;  /* 0x000001c000007945 */ /* 0x000fe20003800000 */
[----:B------:R-:W-:Y:S02]  /*dce0*/  F2FP.BF16.F32.PACK_AB R7, R63, R62 ;  /* 0x0000003e3f07723e */ /* 0x000fe400000010ff */
[----:B------:R-:W-:Y:S02]  /*dcf0*/  F2FP.BF16.F32.PACK_AB R8, R65, R64 ;  /* 0x000000404108723e */ /* 0x000fe400000010ff */
[----:B------:R-:W-:-:S02]  /*dd00*/  F2FP.BF16.F32.PACK_AB R9, R67, R66 ;  /* 0x000000424309723e */ /* 0x000fc400000010ff */
[----:B------:R-:W-:Y:S02]  /*dd10*/  F2FP.BF16.F32.PACK_AB R10, R69, R68 ;  /* 0x00000044450a723e */ /* 0x000fe400000010ff */
[----:B------:R-:W-:Y:S01]  /*dd20*/  F2FP.BF16.F32.PACK_AB R11, R71, R70 ;  /* 0x00000046470b723e */ /* 0x000fe200000010ff */
[----:B------:R1:W-:Y:S04]  /*dd30*/  STSM.16.M88.4 [R19+0x1000], R12 ;  /* 0x0010000c13007844 */ /* 0x0003e80000000200 */
[----:B------:R1:W-:Y:S01]  /*dd40*/  STSM.16.M88.4 [R18+0x1000], R20 ;  /* 0x0010001412007844 */ /* 0x0003e20000000200 */
        /* <DEDUP_REMOVED lines=11> */
[----:B------:R-:W-:Y:S01]  /*de00*/  UMOV UR9, 0x20 ;  /* 0x0000002000097882 */ /* 0x000fe20000000000 */
[----:B------:R-:W-:Y:S01]  /*de10*/  UIADD3 UR4, UP0, UR4, 0x670, URZ ;  /* 0x0000067004047890 */ /* 0x000fe2000ff1e03f */
[----:B------:R-:W-:-:S03]  /*de20*/  UMOV UR10, UR42 ;  /* 0x0000002a000a7c82 */ /* 0x000fc60008000000 */
[----:B------:R-:W2:Y:S01]  /*de30*/  S2UR UR11, SR_CTAID.Y ;  /* 0x00000000000b79c3 */ /* 0x000ea20000002600 */
[----:B------:R-:W-:-:S05]  /*de40*/  UIADD3.X UR5, URZ, UR5, URZ, UP0, !UPT ;  /* 0x000000053f057290 */ /* 0x000fca00087fe43f */
[----:B------:R-:W-:-:S09]  /*de50*/  UIADD3 UR8, UR8, -0x1200, URZ ;  /* 0xffffee0008087890 */ /* 0x000fd2000fffe03f */
[----:B--2---:R2:W-:Y:S01]  /*de60*/  UTMASTG.4D [UR8], [UR4] ;  /* 0x00000008040073b5 */ /* 0x0045e20008018000 */
[----:B------:R0:W-:Y:S01]  /*de70*/  UTMACMDFLUSH ;  /* 0x00000000000079b7 */ /* 0x0001e20000000000 */
[----:B--2---:R-:W-:-:S04]  /*de80*/  DEPBAR.LE SB0, 0x1 ;  /* 0x000080400000791a */ /* 0x004fc80000000000 */
.L_x_68:
[----:B------:R-:W-:Y:S05]  /*de90*/  BSYNC B0 ;  /* 0x0000000000007941 */ /* 0x000fea0003800000 */
.L_x_67:
        /* <DEDUP_REMOVED lines=10> */
[----:B------:R1:W-:Y:S04]  /*df40*/  STSM.16.M88.4 [R19], R4 ;  /* 0x0000000413007844 */ /* 0x0003e80000000200 */
        /* <DEDUP_REMOVED lines=21> */
.L_x_70:
[----:B------:R-:W-:Y:S05]  /*e0a0*/  BSYNC B0 ;  /* 0x0000000000007941 */ /* 0x000fea0003800000 */
.L_x_69:
        /* <DEDUP_REMOVED lines=32> */
.L_x_72:
[----:B------:R-:W-:Y:S05]  /*e2b0*/  BSYNC B0 ;  /* 0x0000000000007941 */ /* 0x000fea0003800000 */
.L_x_71:
[----:B------:R-:W-:Y:S01]  /*e2c0*/  BAR.SYNC.DEFER_BLOCKING 0x1, 0x80 ;  /* 0x0042000000007b1d */ /* 0x000fe20000010000 */
[----:B------:R-:W-:Y:S02]  /*e2d0*/  F2FP.BF16.F32.PACK_AB R104, R105, R104 ;  /* 0x000000686968723e */ /* 0x000fe400000010ff */
        /* <DEDUP_REMOVED lines=15> */
[----:B---3--:R-:W3:Y:S02]  /*e3d0*/  FENCE.VIEW.ASYNC.S ;  /* 0x00000000000073c6 */ /* 0x008ee40000000000 */
[----:B---3--:R-:W-:Y:S06]  /*e3e0*/  BAR.SYNC.DEFER_BLOCKING 0x1, 0x80 ;  /* 0x0042000000007b1d */ /* 0x008fec0000010000 */
[----:B------:R-:W-:Y:S05]  /*e3f0*/  @P1 BRA `(.L_x_74) ;  /* 0x0000000000301947 */ /* 0x000fea0003800000 */
[----:B------:R-:W-:Y:S01]  /*e400*/  S2UR UR12, SR_CTAID.Z ;  /* 0x00000000000c79c3 */ /* 0x000fe20000002700 */
[----:B------:R-:W-:Y:S01]  /*e410*/  R2UR UR8, R16 ;  /* 0x00000000100872ca */ /* 0x000fe200000e0000 */
[----:B------:R-:W-:Y:S01]  /*e420*/  ULDC.64 UR4, c[0x0][0x198] ;  /* 0x0000660000047ab9 */ /* 0x000fe20000000a00 */
[----:B------:R-:W-:Y:S01]  /*e430*/  UMOV UR9, 0x80 ;  /* 0x0000008000097882 */ /* 0x000fe20000000000 */
[----:B------:R-:W-:Y:S01]  /*e440*/  UIADD3 UR4, UP0, UR4, 0x670, URZ ;  /* 0x0000067004047890 */ /* 0x000fe2000ff1e03f */
[----:B------:R-:W-:-:S03]  /*e450*/  UMOV UR10, UR42 ;  /* 0x0000002a000a7c82 */ /* 0x000fc60008000000 */
[----:B------:R-:W3:Y:S01]  /*e460*/  S2UR UR11, SR_CTAID.Y ;  /* 0x00000000000b79c3 */ /* 0x000ee20000002600 */
[----:B------:R-:W-:-:S05]  /*e470*/  UIADD3.X UR5, URZ, UR5, URZ, UP0, !UPT ;  /* 0x000000053f057290 */ /* 0x000fca00087fe43f */
[----:B------:R-:W-:-:S09]  /*e480*/  UIADD3 UR8, UR8, -0x2200, URZ ;  /* 0xffffde0008087890 */ /* 0x000fd2000fffe03f */
[----:B---3--:R3:W-:Y:S01]  /*e490*/  UTMASTG.4D [UR8], [UR4] ;  /* 0x00000008040073b5 */ /* 0x0087e20008018000 */
[----:B------:R0:W-:Y:S01]  /*e4a0*/  UTMACMDFLUSH ;  /* 0x00000000000079b7 */ /* 0x0001e20000000000 */
[----:B---3--:R-:W-:-:S04]  /*e4b0*/  DEPBAR.LE SB0, 0x1 ;  /* 0x000080400000791a */ /* 0x008fc80000000000 */
.L_x_74:
[----:B------:R-:W-:Y:S05]  /*e4c0*/  BSYNC B0 ;  /* 0x0000000000007941 */ /* 0x000fea0003800000 */
.L_x_73:
        /* <DEDUP_REMOVED lines=17> */
[----:B----4-:R-:W4:Y:S02]  /*e5e0*/  FENCE.VIEW.ASYNC.S ;  /* 0x00000000000073c6 */ /* 0x010f240000000000 */
[----:B----4-:R-:W-:Y:S06]  /*e5f0*/  BAR.SYNC.DEFER_BLOCKING 0x1, 0x80 ;  /* 0x0042000000007b1d */ /* 0x010fec0000010000 */
[----:B------:R-:W-:Y:S05]  /*e600*/  @P1 BRA `(.L_x_76) ;  /* 0x0000000000301947 */ /* 0x000fea0003800000 */
[----:B------:R-:W-:Y:S01]  /*e610*/  S2UR UR12, SR_CTAID.Z ;  /* 0x00000000000c79c3 */ /* 0x000fe20000002700 */
[----:B------:R-:W-:Y:S01]  /*e620*/  R2UR UR8, R16 ;  /* 0x00000000100872ca */ /* 0x000fe200000e0000 */
[----:B------:R-:W-:Y:S01]  /*e630*/  ULDC.64 UR4, c[0x0][0x198] ;  /* 0x0000660000047ab9 */ /* 0x000fe20000000a00 */
[----:B------:R-:W-:Y:S01]  /*e640*/  UMOV UR9, 0xa0 ;  /* 0x000000a000097882 */ /* 0x000fe20000000000 */
[----:B------:R-:W-:Y:S01]  /*e650*/  UIADD3 UR4, UP0, UR4, 0x670, URZ ;  /* 0x0000067004047890 */ /* 0x000fe2000ff1e03f */
[----:B------:R-:W-:-:S03]  /*e660*/  UMOV UR10, UR42 ;  /* 0x0000002a000a7c82 */ /* 0x000fc60008000000 */
[----:B------:R-:W4:Y:S01]  /*e670*/  S2UR UR11, SR_CTAID.Y ;  /* 0x00000000000b79c3 */ /* 0x000f220000002600 */
[----:B------:R-:W-:-:S05]  /*e680*/  UIADD3.X UR5, URZ, UR5, URZ, UP0, !UPT ;  /* 0x000000053f057290 */ /* 0x000fca00087fe43f */
[----:B------:R-:W-:-:S09]  /*e690*/  UIADD3 UR8, UR8, -0x1200, URZ ;  /* 0xffffee0008087890 */ /* 0x000fd2000fffe03f */
[----:B----4-:R4:W-:Y:S01]  /*e6a0*/  UTMASTG.4D [UR8], [UR4] ;  /* 0x00000008040073b5 */ /* 0x0109e20008018000 */
[----:B------:R0:W-:Y:S01]  /*e6b0*/  UTMACMDFLUSH ;  /* 0x00000000000079b7 */ /* 0x0001e20000000000 */
[----:B----4-:R-:W-:-:S04]  /*e6c0*/  DEPBAR.LE SB0, 0x1 ;  /* 0x000080400000791a */ /* 0x010fc80000000000 */
.L_x_76:
[----:B------:R-:W-:Y:S05]  /*e6d0*/  BSYNC B0 ;  /* 0x0000000000007941 */ /* 0x000fea0003800000 */
.L_x_75:
        /* <DEDUP_REMOVED lines=17> */
[----:B-----5:R-:W5:Y:S02]  /*e7f0*/  FENCE.VIEW.ASYNC.S ;  /* 0x00000000000073c6 */ /* 0x020f640000000000 */
[----:B-----5:R-:W-:Y:S06]  /*e800*/  BAR.SYNC.DEFER_BLOCKING 0x1, 0x80 ;  /* 0x0042000000007b1d */ /* 0x020fec0000010000 */
[----:B------:R-:W-:Y:S05]  /*e810*/  @P1 BRA `(.L_x_78) ;  /* 0x0000000000301947 */ /* 0x000fea0003800000 */
[----:B------:R-:W-:Y:S01]  /*e820*/  S2UR UR12, SR_CTAID.Z ;  /* 0x00000000000c79c3 */ /* 0x000fe20000002700 */
[----:B------:R-:W-:Y:S01]  /*e830*/  R2UR UR8, R16 ;  /* 0x00000000100872ca */ /* 0x000fe200000e0000 */
[----:B------:R-:W-:Y:S01]  /*e840*/  ULDC.64 UR4, c[0x0][0x198] ;  /* 0x0000660000047ab9 */ /* 0x000fe20000000a00 */
[----:B------:R-:W-:Y:S01]  /*e850*/  UMOV UR9, 0xc0 ;  /* 0x000000c000097882 */ /* 0x000fe20000000000 */
[----:B------:R-:W-:Y:S01]  /*e860*/  UIADD3 UR4, UP0, UR4, 0x670, URZ ;  /* 0x0000067004047890 */ /* 0x000fe2000ff1e03f */
[----:B------:R-:W-:-:S03]  /*e870*/  UMOV UR10, UR42 ;  /* 0x0000002a000a7c82 */ /* 0x000fc60008000000 */
[----:B------:R-:W5:Y:S01]  /*e880*/  S2UR UR11, SR_CTAID.Y ;  /* 0x00000000000b79c3 */ /* 0x000f620000002600 */
[----:B------:R-:W-:-:S05]  /*e890*/  UIADD3.X UR5, URZ, UR5, URZ, UP0, !UPT ;  /* 0x000000053f057290 */ /* 0x000fca00087fe43f */
[----:B------:R-:W-:-:S09]  /*e8a0*/  UIADD3 UR8, UR8, -0x2200, URZ ;  /* 0xffffde0008087890 */ /* 0x000fd2000fffe03f */
[----:B-----5:R1:W-:Y:S01]  /*e8b0*/  UTMASTG.4D [UR8], [UR4] ;  /* 0x00000008040073b5 */ /* 0x0203e20008018000 */
[----:B------:R0:W-:Y:S01]  /*e8c0*/  UTMACMDFLUSH ;  /* 0x00000000000079b7 */ /* 0x0001e20000000000 */
[----:B-1----:R-:W-:-:S04]  /*e8d0*/  DEPBAR.LE SB0, 0x1 ;  /* 0x000080400000791a */ /* 0x002fc80000000000 */
.L_x_78:
[----:B------:R-:W-:Y:S05]  /*e8e0*/  BSYNC B0 ;  /* 0x0000000000007941 */ /* 0x000fea0003800000 */
.L_x_77:
[----:B------:R-:W-:Y:S06]  /*e8f0*/  BAR.SYNC.DEFER_BLOCKING 0x1, 0x80 ;  /* 0x0042000000007b1d */ /* 0x000fec0000010000 */
[----:B------:R-:W-:Y:S01]  /*e900*/  BSSY B0, `(.L_x_79) ;  /* 0x0000016000007945 */ /* 0x000fe20003800000 */
[----:B------:R1:W-:Y:S04]  /*e910*/  STSM.16.M88.4 [R19+0x1000], R136 ;  /* 0x0010008813007844 */ /* 0x0003e80000000200 */
        /* <DEDUP_REMOVED lines=18> */
[----:B-----5:R1:W-:Y:S02]  /*ea40*/  UTMASTG.4D [UR8], [UR4] ;  /* 0x00000008040073b5 */ /* 0x0203e40008018000 */
[----:B-1----:R0:W-:Y:S02]  /*ea50*/  UTMACMDFLUSH ;  /* 0x00000000000079b7 */ /* 0x0021e40000000000 */
.L_x_80:
[----:B------:R-:W-:Y:S05]  /*ea60*/  BSYNC B0 ;  /* 0x0000000000007941 */ /* 0x000fea0003800000 */
.L_x_79:
[----:B------:R-:W-:Y:S01]  /*ea70*/  R2UR UR4, R2 ;  /* 0x00000000020472ca */ /* 0x000fe200000e0000 */
[----:B------:R-:W-:-:S12]  /*ea80*/  DEPBAR.LE SB0, 0x0 ;  /* 0x000080000000791a */ /* 0x000fd80000000000 */
[----:B------:R-:W-:-:S04]  /*ea90*/  UIADD3 UR4, UR4, -0x1, URZ ;  /* 0xffffffff04047890 */ /* 0x000fc8000fffe03f */
[----:B------:R-:W-:-:S04]  /*eaa0*/  USHF.L.U32 UR4, UR4, 0x3, URZ ;  /* 0x0000000304047899 */ /* 0x000fc8000800063f */
[----:B------:R-:W-:-:S04]  /*eab0*/  ULOP3.LUT UR4, UR4, 0x8, URZ, 0xe2, !UPT ;  /* 0x0000000804047892 */ /* 0x000fc8000f8ee23f */
[----:B------:R-:W-:-:S06]  /*eac0*/  ULOP3.LUT UR4, UR4, 0x18, URZ, 0x3c, !UPT ;  /* 0x0000001804047892 */ /* 0x000fcc000f8e3c3f */
[----:B------:R-:W-:-:S04]  /*ead0*/  MOV R0, UR4 ;  /* 0x0000000400007c02 */ /* 0x000fc80008000f00 */
[----:B------:R-:W-:Y:S01]  /*eae0*/  SYNCS.ARRIVE.TRANS64.A1T0 RZ, [R0+UR61+0x60090], RZ ;  /* 0x060090ff00ff79a7 */ /* 0x000fe2000810003d */
[----:B------:R-:W-:Y:S05]  /*eaf0*/  EXIT ;  /* 0x000000000000794d */ /* 0x000fea0003800000 */
.L_x_6:
[----:B------:R-:W-:-:S08]  /*eb00*/  UISETP.NE.AND UP0, UPT, UR8, 0x1, UPT ;  /* 0x000000010800788c */ /* 0x000fd0000bf05270 */
[----:B------:R-:W1:-:S00]  /*eb10*/  USETMAXREG.DEALLOC.CTAPOOL 0x18 ;  /* 0x00000018000079c8 */ /* 0x000e4000080e0500 */
[----:B------:R-:W-:-:S13]  /*eb20*/  PLOP3.LUT P0, PT, PT, PT, UP0, 0x80, 0x0 ;  /* 0x000000000000781c */ /* 0x000fda0003f0f008 */
[----:B------:R-:W-:Y:S05]  /*eb30*/  @P0 EXIT ;  /* 0x000000000000094d */ /* 0x000fea0003800000 */
[----:B------:R-:W2:Y:S01]  /*eb40*/  S2UR UR11, SR_CTAID.X ;  /* 0x00000000000b79c3 */ /* 0x000ea20000002500 */
[----:B------:R-:W-:Y:S01]  /*eb50*/  ELECT P3, URZ, PT ;  /* 0x00000000003f782f */ /* 0x000fe20003860000 */
[----:B------:R-:W-:Y:S01]  /*eb60*/  BSSY B0, `(.L_x_81) ;  /* 0x000003c000007945 */ /* 0x000fe20003800000 */
[----:B-1----:R-:W-:Y:S02]  /*eb70*/  MOV R2, RZ ;  /* 0x000000ff00027202 */ /* 0x002fe40000000f00 */
[----:B------:R-:W-:Y:S02]  /*eb80*/  MOV R8, RZ ;  /* 0x000000ff00087202 */ /* 0x000fe40000000f00 */
[----:B------:R-:W-:Y:S01]  /*eb90*/  MOV R4, RZ ;  /* 0x000000ff00047202 */ /* 0x000fe20000000f00 */
[----:B------:R-:W1:Y:S08]  /*eba0*/  S2UR UR44, SR_CTAID.Y ;  /* 0x00000000002c79c3 */ /* 0x000e700000002600 */
[----:B------:R-:W3:Y:S01]  /*ebb0*/  S2UR UR45, SR_CTAID.Z ;  /* 0x00000000002d79c3 */ /* 0x000ee20000002700 */
[----:B--2---:R-:W-:Y:S01]  /*ebc0*/  USHF.L.U32 UR11, UR11, 0x7, URZ ;  /* 0x000000070b0b7899 */ /* 0x004fe2000800063f */
[----:B------:R-:W-:Y:S11]  /*ebd0*/  @!P3 BRA `(.L_x_82) ;  /* 0x0000000000d0b947 */ /* 0x000ff60003800000 */
[----:B------:R-:W2:Y:S01]  /*ebe0*/  S2R R4, SR_CgaCtaId ;  /* 0x0000000000047919 */ /* 0x000ea20000008800 */
[----:B------:R-:W-:Y:S02]  /*ebf0*/  MOV R3, 0x400 ;  /* 0x0000040000037802 */ /* 0x000fe40000000f00 */
[----:B------:R-:W-:Y:S02]  /*ec00*/  MOV R5, 0x1 ;  /* 0x0000000100057802 */ /* 0x000fe40000000f00 */
[----:B--2---:R-:W-:Y:S02]  /*ec10*/  LEA R4, R4, R3, 0x18 ;  /* 0x0000000304047211 */ /* 0x004fe400078ec0ff */
[----:B------:R-:W-:-:S04]  /*ec20*/  SHF.L.U32 R3, R5, 0x1f, RZ ;  /* 0x0000001f05037819 */ /* 0x000fc800000006ff */
[----:B------:R-:W2:Y:S02]  /*ec30*/  SYNCS.PHASECHK.TRANS64.TRYWAIT P0, [R4+URZ+0x60060], R3 ;  /* 0x06006003040075a7 */ /* 0x000ea4000800017f */
[----:B--2---:R-:W-:Y:S05]  /*ec40*/  @!P0 BRA `(.L_x_83) ;  /* 0x0000001800888947 */ /* 0x004fea0003800000 */
.L_x_120:
[----:B------:R-:W-:Y:S01]  /*ec50*/  ULOP3.LUT UR4, UR14, 0x2, URZ, 0xfc, !UPT ;  /* 0x000000020e047892 */ /* 0x000fe2000f8efc3f */
[----:B--2---:R-:W-:-:S03]  /*ec60*/  @P2 MOV R3, 0x8000 ;  /* 0x0000800000032802 */ /* 0x004fc60000000f00 */
[----:B------:R-:W-:Y:S01]  /*ec70*/  UPRMT UR4, UR4, 0x9910, URZ ;  /* 0x0000991004047896 */ /* 0x000fe2000800003f */
[----:B------:R2:W-:Y:S03]  /*ec80*/  @P2 SYNCS.ARRIVE.TRANS64 RZ, [R4+URZ+0x60050], R3 ;  /* 0x0600500304ff29a7 */ /* 0x0005e6000800003f */
[----:B------:R-:W-:-:S06]  /*ec90*/  UISETP.NE.AND UP0, UPT, UR4, 0x2, UPT ;  /* 0x000000020400788c */ /* 0x000fcc000bf05270 */
[----:B------:R-:W-:-:S13]  /*eca0*/  PLOP3.LUT P0, PT, PT, PT, UP0, 0x80, 0x0 ;  /* 0x000000000000781c */ /* 0x000fda0003f0f008 */
[----:B--2---:R-:W-:Y:S05]  /*ecb0*/  @P0 BRA `(.L_x_84) ;  /* 0x0000000000040947 */ /* 0x004fea0003800000 */
[----:B-1-3--:R-:W-:Y:S01]  /*ecc0*/  BPT.TRAP 0x1 ;  /* 0x000000040000795c */ /* 0x00afe20000300000 */
.L_x_84:
[----:B------:R-:W-:-:S04]  /*ecd0*/  LOP3.LUT P0, RZ, R0, 0x1f, RZ, 0xc0, !PT ;  /* 0x0000001f00ff7812 */ /* 0x000fc8000780c0ff */
[----:B------:R-:W-:-:S13]  /*ece0*/  PLOP3.LUT P0, PT, P0, P2, PT, 0x2a, 0x0 ;  /* 0x000000000000781c */ /* 0x000fda0000704572 */
[----:B------:R-:W-:Y:S05]  /*ecf0*/  @P0 BRA `(.L_x_85) ;  /* 0x0000000000040947 */ /* 0x000fea0003800000 */
[----:B-1-3--:R-:W-:Y:S01]  /*ed00*/  BPT.TRAP 0x1 ;  /* 0x000000040000795c */ /* 0x00afe20000300000 */
.L_x_85:
[----:B------:R-:W-:Y:S01]  /*ed10*/  R2UR UR8, R4 ;  /* 0x00000000040872ca */ /* 0x000fe200000e0000 */
[----:B------:R-:W-:Y:S01]  /*ed20*/  ULDC.64 UR4, c[0x0][0x198] ;  /* 0x0000660000047ab9 */ /* 0x000fe20000000a00 */
[----:B------:R-:W-:Y:S01]  /*ed30*/  UMOV UR6, 0x0 ;  /* 0x0000000000067882 */ /* 0x000fe20000000000 */
[----:B------:R-:W-:Y:S01]  /*ed40*/  UIADD3 UR4, UP0, UR4, 0xf0, URZ ;  /* 0x000000f004047890 */ /* 0x000fe2000ff1e03f */
[----:B------:R-:W-:Y:S01]  /*ed50*/  MOV R8, 0x40 ;  /* 0x0000004000087802 */ /* 0x000fe20000000f00 */
[----:B------:R-:W-:Y:S01]  /*ed60*/  UMOV UR7, 0x10000000 ;  /* 0x1000000000077882 */ /* 0x000fe20000000000 */
[----:B------:R-:W-:Y:S01]  /*ed70*/  UMOV UR10, URZ ;  /* 0x0000003f000a7c82 */ /* 0x000fe20008000000 */
[----:B------:R-:W-:Y:S01]  /*ed80*/  UIADD3.X UR5, URZ, UR5, URZ, UP0, !UPT ;  /* 0x000000053f057290 */ /* 0x000fe200087fe43f */
[----:B------:R-:W-:Y:S01]  /*ed90*/  MOV R4, 0x1 ;  /* 0x0000000100047802 */ /* 0x000fe20000000f00 */
[----:B-1----:R-:W-:Y:S01]  /*eda0*/  UMOV UR12, UR44 ;  /* 0x0000002c000c7c82 */ /* 0x002fe20008000000 */
[----:B---3--:R-:W-:Y:S01]  /*edb0*/  UMOV UR13, UR45 ;  /* 0x0000002d000d7c82 */ /* 0x008fe20008000000 */
[----:B------:R-:W-:Y:S01]  /*edc0*/  UMOV UR26, 0x40 ;  /* 0x00000040001a7882 */ /* 0x000fe20000000000 */
[----:B------:R-:W-:Y:S01]  /*edd0*/  UMOV UR27, UR11 ;  /* 0x0000000b001b7c82 */ /* 0x000fe20008000000 */
[----:B------:R-:W-:-:S02]  /*ede0*/  UIADD3 UR9, UR8, 0x60050, URZ ;  /* 0x0006005008097890 */ /* 0x000fc4000fffe03f */
[----:B------:R-:W-:Y:S02]  /*edf0*/  UIADD3 UR24, UR8, 0x2000, URZ ;  /* 0x0000200008187890 */ /* 0x000fe4000fffe03f */
[----:B------:R-:W-:Y:S02]  /*ee00*/  UIADD3 UR16, UR8, 0x4000, URZ ;  /* 0x0000400008107890 */ /* 0x000fe4000fffe03f */
[----:B------:R-:W-:Y:S01]  /*ee10*/  UIADD3 UR40, UR8, 0x6000, URZ ;  /* 0x0000600008287890 */ /* 0x000fe2000fffe03f */
[----:B------:R-:W-:Y:S01]  /*ee20*/  UMOV UR28, UR44 ;  /* 0x0000002c001c7c82 */ /* 0x000fe20008000000 */
[----:B------:R-:W-:Y:S01]  /*ee30*/  UMOV UR29, UR45 ;  /* 0x0000002d001d7c82 */ /* 0x000fe20008000000 */
[----:B------:R-:W-:Y:S01]  /*ee40*/  UMOV UR25, UR9 ;  /* 0x0000000900197c82 */ /* 0x000fe20008000000 */
[----:B------:R-:W-:Y:S01]  /*ee50*/  UMOV UR18, 0x80 ;  /* 0x0000008000127882 */ /* 0x000fe20000000000 */
[----:B------:R-:W-:Y:S01]  /*ee60*/  UMOV UR19, UR11 ;  /* 0x0000000b00137c82 */ /* 0x000fe20008000000 */
[----:B------:R-:W-:Y:S01]  /*ee70*/  UMOV UR20, UR44 ;  /* 0x0000002c00147c82 */ /* 0x000fe20008000000 */
[----:B------:R2:W-:Y:S01]  /*ee80*/  UTMALDG.4D [UR8], [UR4], desc[UR6] ;  /* 0x00000608040075b4 */ /* 0x0005e20008019000 */
[----:B------:R-:W-:Y:S01]  /*ee90*/  UMOV UR21, UR45 ;  /* 0x0000002d00157c82 */ /* 0x000fe20008000000 */
[----:B------:R-:W-:Y:S01]  /*eea0*/  UMOV UR17, UR9 ;  /* 0x0000000900117c82 */ /* 0x000fe20008000000 */
[----:B------:R-:W-:Y:S01]  /*eeb0*/  UMOV UR42, 0xc0 ;  /* 0x000000c0002a7882 */ /* 0x000fe20000000000 */
[----:B------:R-:W-:Y:S01]  /*eec0*/  UMOV UR43, UR11 ;  /* 0x0000000b002b7c82 */ /* 0x000fe20008000000 */
[----:B------:R-:W-:Y:S01]  /*eed0*/  UMOV UR41, UR9 ;  /* 0x0000000900297c82 */ /* 0x000fe20008000000 */
[----:B------:R2:W-:Y:S01]  /*eee0*/  UTMALDG.4D [UR24], [UR4], desc[UR6] ;  /* 0x00000618040075b4 */ /* 0x0005e20008019000 */
[----:B------:R2:W-:Y:S01]  /*eef0*/  UTMALDG.4D [UR16], [UR4], desc[UR6] ;  /* 0x00000610040075b4 */ /* 0x0005e20008019000 */
[----:B------:R2:W-:Y:S02]  /*ef00*/  UTMALDG.4D [UR40], [UR4], desc[UR6] ;  /* 0x00000628040075b4 */ /* 0x0005e40008019000 */
[----:B--2---:R-:W-:Y:S01]  /*ef10*/  NOP ;  /* 0x0000000000007918 */ /* 0x004fe20000000000 */
.L_x_82:
[----:B-1-3--:R-:W-:Y:S05]  /*ef20*/  BSYNC B0 ;  /* 0x0000000000007941 */ /* 0x00afea0003800000 */
.L_x_81:
[----:B------:R-:W1:Y:S01]  /*ef30*/  LDC R3, c[0x0][0x28c] ;  /* 0x0000a300ff037b82 */ /* 0x000e620000000800 */
[----:B------:R-:W-:Y:S01]  /*ef40*/  BSSY B0, `(.L_x_86) ;  /* 0x0000038000007945 */ /* 0x000fe20003800000 */
[----:B-1----:R-:W-:-:S13]  /*ef50*/  ISETP.GT.AND P4, PT, R3, RZ, P3 ;  /* 0x000000ff0300720c */ /* 0x002fda0001f84270 */
[----:B------:R-:W-:Y:S05]  /*ef60*/  @!P4 BRA `(.L_x_87) ;  /* 0x0000000000d4c947 */ /* 0x000fea0003800000 */
[----:B------:R-:W1:Y:S01]  /*ef70*/  S2R R5, SR_CgaCtaId ;  /* 0x0000000000057919 */ /* 0x000e620000008800 */
[----:B------:R-:W-:-:S04]  /*ef80*/  MOV R2, 0x400 ;  /* 0x0000040000027802 */ /* 0x000fc80000000f00 */
[----:B-1----:R-:W-:Y:S02]  /*ef90*/  LEA R5, R5, R2, 0x18 ;  /* 0x0000000205057211 */ /* 0x002fe400078ec0ff */
[----:B------:R-:W-:-:S04]  /*efa0*/  MOV R2, 0x1 ;  /* 0x0000000100027802 */ /* 0x000fc80000000f00 */
[----:B------:R-:W-:-:S04]  /*efb0*/  SHF.L.U32 R2, R2, 0x1f, RZ ;  /* 0x0000001f02027819 */ /* 0x000fc800000006ff */
[----:B------:R-:W1:Y:S02]  /*efc0*/  SYNCS.PHASECHK.TRANS64.TRYWAIT P0, [R5+URZ+0x60028], R2 ;  /* 0x06002802050075a7 */ /* 0x000e64000800017f */
[----:B-1----:R-:W-:Y:S05]  /*efd0*/  @!P0 BRA `(.L_x_88) ;  /* 0x0000001400b88947 */ /* 0x002fea0003800000 */
.L_x_121:
[----:B------:R-:W-:Y:S01]  /*efe0*/  ULOP3.LUT UR4, UR14, 0x2, URZ, 0xfc, !UPT ;  /* 0x000000020e047892 */ /* 0x000fe2000f8efc3f */
[----:B-1----:R-:W-:-:S03]  /*eff0*/  @P2 MOV R2, 0x10000 ;  /* 0x0001000000022802 */ /* 0x002fc60000000f00 */
[----:B------:R-:W-:Y:S01]  /*f000*/  UPRMT UR4, UR4, 0x9910, URZ ;  /* 0x0000991004047896 */ /* 0x000fe2000800003f */
[----:B------:R1:W-:Y:S03]  /*f010*/  @P2 SYNCS.ARRIVE.TRANS64 RZ, [R5+URZ+0x60000], R2 ;  /* 0x0600000205ff29a7 */ /* 0x0003e6000800003f */
[----:B------:R-:W-:-:S06]  /*f020*/  UISETP.NE.AND UP0, UPT, UR4, 0x2, UPT ;  /* 0x000000020400788c */ /* 0x000fcc000bf05270 */
[----:B------:R-:W-:-:S13]  /*f030*/  PLOP3.LUT P0, PT, PT, PT, UP0, 0x80, 0x0 ;  /* 0x000000000000781c */ /* 0x000fda0003f0f008 */
[----:B-1----:R-:W-:Y:S05]  /*f040*/  @P0 BRA `(.L_x_89) ;  /* 0x0000000000040947 */ /* 0x002fea0003800000 */
[----:B------:R-:W-:Y:S01]  /*f050*/  BPT.TRAP 0x1 ;  /* 0x000000040000795c */ /* 0x000fe20000300000 */
.L_x_89:
[----:B------:R-:W-:-:S04]  /*f060*/  LOP3.LUT P0, RZ, R0, 0x1f, RZ, 0xc0, !PT ;  /* 0x0000001f00ff7812 */ /* 0x000fc8000780c0ff */
[----:B------:R-:W-:-:S13]  /*f070*/  PLOP3.LUT P0, PT, P0, P2, PT, 0x2a, 0x0 ;  /* 0x000000000000781c */ /* 0x000fda0000704572 */
[----:B------:R-:W-:Y:S05]  /*f080*/  @P0 BRA `(.L_x_90) ;  /* 0x0000000000040947 */ /* 0x000fea0003800000 */
[----:B------:R-:W-:Y:S01]  /*f090*/  BPT.TRAP 0x1 ;  /* 0x000000040000795c */ /* 0x000fe20000300000 */
.L_x_90:
[----:B------:R-:W-:Y:S01]  /*f0a0*/  R2UR UR40, R5 ;  /* 0x00000000052872ca */ /* 0x000fe200000e0000 */
[----:B------:R-:W-:Y:S01]  /*f0b0*/  ULDC.64 UR4, c[0x0][0x198] ;  /* 0x0000660000047ab9 */ /* 0x000fe20000000a00 */
[----:B------:R-:W-:Y:S01]  /*f0c0*/  UMOV UR19, URZ ;  /* 0x0000003f00137c82 */ /* 0x000fe20008000000 */
[----:B------:R-:W-:Y:S01]  /*f0d0*/  UIADD3 UR4, UP0, UR4, 0x1f0, URZ ;  /* 0x000001f004047890 */ /* 0x000fe2000ff1e03f */
[----:B------:R-:W-:Y:S01]  /*f0e0*/  MOV R2, 0x1 ;  /* 0x0000000100027802 */ /* 0x000fe20000000f00 */
[----:B------:R-:W-:Y:S01]  /*f0f0*/  UMOV UR6, 0x0 ;  /* 0x0000000000067882 */ /* 0x000fe20000000000 */
[----:B------:R-:W-:Y:S01]  /*f100*/  UMOV UR7, 0x10000000 ;  /* 0x1000000000077882 */ /* 0x000fe20000000000 */
[----:B------:R-:W-:Y:S01]  /*f110*/  UIADD3.X UR5, URZ, UR5, URZ, UP0, !UPT ;  /* 0x000000053f057290 */ /* 0x000fe200087fe43f */
[----:B------:R-:W-:Y:S01]  /*f120*/  UMOV UR18, URZ ;  /* 0x0000003f00127c82 */ /* 0x000fe20008000000 */
[----:B------:R-:W-:Y:S01]  /*f130*/  UMOV UR20, UR44 ;  /* 0x0000002c00147c82 */ /* 0x000fe20008000000 */
[----:B------:R-:W-:Y:S01]  /*f140*/  UMOV UR21, UR45 ;  /* 0x0000002d00157c82 */ /* 0x000fe20008000000 */
[----:B------:R-:W-:-:S02]  /*f150*/  UMOV UR34, 0x40 ;  /* 0x0000004000227882 */ /* 0x000fc40000000000 */
[----:B------:R-:W-:Y:S02]  /*f160*/  UIADD3 UR16, UR40, 0x10000, URZ ;  /* 0x0001000028107890 */ /* 0x000fe4000fffe03f */
[----:B------:R-:W-:Y:S02]  /*f170*/  UIADD3 UR17, UR40, 0x60000, URZ ;  /* 0x0006000028117890 */ /* 0x000fe4000fffe03f */
[----:B------:R-:W-:Y:S02]  /*f180*/  UIADD3 UR32, UR40, 0x14000, URZ ;  /* 0x0001400028207890 */ /* 0x000fe4000fffe03f */
[----:B------:R-:W-:Y:S02]  /*f190*/  UIADD3 UR24, UR40, 0x18000, URZ ;  /* 0x0001800028187890 */ /* 0x000fe4000fffe03f */
[----:B------:R-:W-:Y:S01]  /*f1a0*/  UIADD3 UR40, UR40, 0x1c000, URZ ;  /* 0x0001c00028287890 */ /* 0x000fe2000fffe03f */
[----:B------:R-:W-:Y:S01]  /*f1b0*/  UMOV UR36, UR44 ;  /* 0x0000002c00247c82 */ /* 0x000fe20008000000 */
        /* <DEDUP_REMOVED lines=15> */
[----:B-1----:R-:W-:Y:S01]  /*f2b0*/  NOP ;  /* 0x0000000000007918 */ /* 0x002fe20000000000 */
.L_x_87:
[----:B------:R-:W-:Y:S05]  /*f2c0*/  BSYNC B0 ;  /* 0x0000000000007941 */ /* 0x000fea0003800000 */
.L_x_86:
[----:B------:R-:W-:Y:S04]  /*f2d0*/  BSSY B0, `(.L_x_91) ;  /* 0x000003a000007945 */ /* 0x000fe80003800000 */
[----:B------:R-:W-:Y:S05]  /*f2e0*/  @!P3 BRA `(.L_x_92) ;  /* 0x0000000000e0b947 */ /* 0x000fea0003800000 */
[----:B------:R-:W1:Y:S01]  /*f2f0*/  S2R R6, SR_CgaCtaId ;  /* 0x0000000000067919 */ /* 0x000e620000008800 */
[----:B------:R-:W-:-:S04]  /*f300*/  MOV R5, 0x400 ;  /* 0x0000040000057802 */ /* 0x000fc80000000f00 */
[----:B-1----:R-:W-:Y:S02]  /*f310*/  LEA R7, R6, R5, 0x18 ;  /* 0x0000000506077211 */ /* 0x002fe400078ec0ff */
[----:B------:R-:W-:Y:S02]  /*f320*/  MOV R6, 0x1 ;  /* 0x0000000100067802 */ /* 0x000fe40000000f00 */
[----:B------:R-:W-:Y:S02]  /*f330*/  LEA R5, R4, R7, 0x3 ;  /* 0x0000000704057211 */ /* 0x000fe400078e18ff */
[----:B------:R-:W-:-:S04]  /*f340*/  SHF.L.U32 R6, R6, 0x1f, RZ ;  /* 0x0000001f06067819 */ /* 0x000fc800000006ff */
[----:B------:R-:W1:Y:S02]  /*f350*/  SYNCS.PHASECHK.TRANS64.TRYWAIT P0, [R5+URZ+0x60060], R6 ;  /* 0x06006006050075a7 */ /* 0x000e64000800017f */
[----:B-1----:R-:W-:Y:S05]  /*f360*/  @!P0 BRA `(.L_x_93) ;  /* 0x0000001000e88947 */ /* 0x002fea0003800000 */
.L_x_122:
        /* <DEDUP_REMOVED lines=8> */
.L_x_94:
[----:B------:R-:W-:-:S04]  /*f3f0*/  LOP3.LUT P0, RZ, R0, 0x1f, RZ, 0xc0, !PT ;  /* 0x0000001f00ff7812 */ /* 0x000fc8000780c0ff */
[----:B------:R-:W-:-:S13]  /*f400*/  PLOP3.LUT P0, PT, P0, P2, PT, 0x2a, 0x0 ;  /* 0x000000000000781c */ /* 0x000fda0000704572 */
[----:B------:R-:W-:Y:S05]  /*f410*/  @P0 BRA `(.L_x_95) ;  /* 0x0000000000040947 */ /* 0x000fea0003800000 */
[----:B------:R-:W-:Y:S01]  /*f420*/  BPT.TRAP 0x1 ;  /* 0x000000040000795c */ /* 0x000fe20000300000 */
.L_x_95:
[----:B------:R-:W-:Y:S01]  /*f430*/  R2UR UR32, R4 ;  /* 0x00000000042072ca */ /* 0x000fe200000e0000 */
[----:B------:R-:W-:Y:S01]  /*f440*/  ULDC.64 UR8, c[0x0][0x198] ;  /* 0x0000660000087ab9 */ /* 0x000fe20000000a00 */
[----:B------:R-:W-:Y:S01]  /*f450*/  R2UR UR5, R7 ;  /* 0x00000000070572ca */ /* 0x000fe200000e0000 */
[----:B------:R-:W-:Y:S01]  /*f460*/  UIADD3 UR4, UP0, UR8, 0xf0, URZ ;  /* 0x000000f008047890 */ /* 0x000fe2000ff1e03f */
[----:B------:R-:W-:Y:S01]  /*f470*/  R2UR UR33, R5 ;  /* 0x00000000052172ca */ /* 0x000fe200000e0000 */
[----:B------:R-:W-:Y:S01]  /*f480*/  UMOV UR6, 0x0 ;  /* 0x0000000000067882 */ /* 0x000fe20000000000 */
[----:B------:R-:W-:Y:S01]  /*f490*/  R2UR UR35, R8 ;  /* 0x00000000082372ca */ /* 0x000fe200000e0000 */
[----:B------:R-:W-:Y:S01]  /*f4a0*/  UMOV UR7, 0x10000000 ;  /* 0x1000000000077882 */ /* 0x000fe20000000000 */
[----:B------:R-:W-:Y:S01]  /*f4b0*/  UMOV UR34, URZ ;  /* 0x0000003f00227c82 */ /* 0x000fe20008000000 */
[----:B------:R-:W-:Y:S01]  /*f4c0*/  UMOV UR36, UR44 ;  /* 0x0000002c00247c82 */ /* 0x000fe20008000000 */
[----:B------:R-:W-:Y:S01]  /*f4d0*/  UMOV UR37, UR45 ;  /* 0x0000002d00257c82 */ /* 0x000fe20008000000 */
[----:B------:R-:W-:Y:S01]  /*f4e0*/  UMOV UR42, 0x40 ;  /* 0x00000040002a7882 */ /* 0x000fe20000000000 */
[----:B------:R-:W-:Y:S01]  /*f4f0*/  UMOV UR26, 0x80 ;  /* 0x00000080001a7882 */ /* 0x000fe20000000000 */
[----:B------:R-:W-:Y:S01]  /*f500*/  UMOV UR28, UR44 ;  /* 0x0000002c001c7c82 */ /* 0x000fe20008000000 */
[----:B------:R-:W-:Y:S01]  /*f510*/  UMOV UR29, UR45 ;  /* 0x0000002d001d7c82 */ /* 0x000fe20008000000 */
[----:B------:R-:W-:-:S02]  /*f520*/  ULEA UR32, UR32, UR5, 0xf ;  /* 0x0000000520207291 */ /* 0x000fc4000f8e783f */
[----:B------:R-:W-:Y:S02]  /*f530*/  UIADD3 UR33, UR33, 0x60050, URZ ;  /* 0x0006005021217890 */ /* 0x000fe4000fffe03f */
[----:B------:R-:W-:Y:S02]  /*f540*/  UIADD3 UR35, UR11, UR35, URZ ;  /* 0x000000230b237290 */ /* 0x000fe4000fffe03f */
[----:B------:R-:W-:Y:S02]  /*f550*/  UIADD3.X UR5, URZ, UR9, URZ, UP0, !UPT ;  /* 0x000000093f057290 */ /* 0x000fe400087fe43f */
[----:B------:R-:W-:Y:S02]  /*f560*/  UIADD3 UR40, UR32, 0x2000, URZ ;  /* 0x0000200020287890 */ /* 0x000fe4000fffe03f */
[----:B------:R-:W-:Y:S02]  /*f570*/  UIADD3 UR24, UR32, 0x4000, URZ ;  /* 0x0000400020187890 */ /* 0x000fe4000fffe03f */
[----:B------:R-:W-:Y:S01]  /*f580*/  UIADD3 UR16, UR32, 0x6000, URZ ;  /* 0x0000600020107890 */ /* 0x000fe2000fffe03f */
        /* <DEDUP_REMOVED lines=8> */
[----:B------:R-:W-:Y:S01]  /*f610*/  UMOV UR17, UR33 ;  /* 0x0000002100117c82 */ /* 0x000fe20008000000 */
[----:B------:R-:W-:Y:S01]  /*f620*/  UMOV UR19, UR35 ;  /* 0x0000002300137c82 */ /* 0x000fe20008000000 */
[----:B------:R1:W-:Y:S01]  /*f630*/  UTMALDG.4D [UR40], [UR4], desc[UR6] ;  /* 0x00000628040075b4 */ /* 0x0003e20008019000 */
[----:B------:R1:W-:Y:S01]  /*f640*/  UTMALDG.4D [UR24], [UR4], desc[UR6] ;  /* 0x00000618040075b4 */ /* 0x0003e20008019000 */
[----:B------:R1:W-:Y:S02]  /*f650*/  UTMALDG.4D [UR16], [UR4], desc[UR6] ;  /* 0x00000610040075b4 */ /* 0x0003e40008019000 */
[----:B-1----:R-:W-:Y:S01]  /*f660*/  NOP ;  /* 0x0000000000007918 */ /* 0x002fe20000000000 */
.L_x_92:
[----:B------:R-:W-:Y:S05]  /*f670*/  BSYNC B0 ;  /* 0x0000000000007941 */ /* 0x000fea0003800000 */
.L_x_91:
[----:B------:R-:W-:Y:S01]  /*f680*/  BSSY B0, `(.L_x_96) ;  /* 0x000003c000007945 */ /* 0x000fe20003800000 */
[----:B------:R-:W-:-:S03]  /*f690*/  MOV R8, RZ ;  /* 0x000000ff00087202 */ /* 0x000fc60000000f00 */
[----:B------:R-:W-:Y:S05]  /*f6a0*/  @!P4 BRA `(.L_x_97) ;  /* 0x0000000000e4c947 */ /* 0x000fea0003800000 */
[----:B------:R-:W1:Y:S01]  /*f6b0*/  S2R R5, SR_CgaCtaId ;  /* 0x0000000000057919 */ /* 0x000e620000008800 */
[----:B------:R-:W-:Y:S02]  /*f6c0*/  MOV R4, 0x400 ;  /* 0x0000040000047802 */ /* 0x000fe40000000f00 */
[----:B------:R-:W-:-:S04]  /*f6d0*/  MOV R7, 0x1 ;  /* 0x0000000100077802 */ /* 0x000fc80000000f00 */
[----:B------:R-:W-:Y:S02]  /*f6e0*/  SHF.L.U32 R7, R7, 0x1f, RZ ;  /* 0x0000001f07077819 */ /* 0x000fe400000006ff */
[----:B-1----:R-:W-:-:S04]  /*f6f0*/  LEA R5, R5, R4, 0x18 ;  /* 0x0000000405057211 */ /* 0x002fc800078ec0ff */
[----:B------:R-:W-:-:S04]  /*f700*/  LEA R4, R2, R5, 0x3 ;  /* 0x0000000502047211 */ /* 0x000fc800078e18ff */
[----:B------:R-:W1:Y:S02]  /*f710*/  SYNCS.PHASECHK.TRANS64.TRYWAIT P0, [R4+URZ+0x60028], R7 ;  /* 0x06002807040075a7 */ /* 0x000e64000800017f */
[----:B-1----:R-:W-:Y:S05]  /*f720*/  @!P0 BRA `(.L_x_98) ;  /* 0x00000010000c8947 */ /* 0x002fea0003800000 */
.L_x_123:
        /* <DEDUP_REMOVED lines=8> */
.L_x_99:
[----:B------:R-:W-:-:S04]  /*f7b0*/  LOP3.LUT P0, RZ, R0, 0x1f, RZ, 0xc0, !PT ;  /* 0x0000001f00ff7812 */ /* 0x000fc8000780c0ff */
[----:B------:R-:W-:-:S13]  /*f7c0*/  PLOP3.LUT P0, PT, P0, P2, PT, 0x2a, 0x0 ;  /* 0x000000000000781c */ /* 0x000fda0000704572 */
[----:B------:R-:W-:Y:S05]  /*f7d0*/  @P0 BRA `(.L_x_100) ;  /* 0x0000000000040947 */ /* 0x000fea0003800000 */
[----:B------:R-:W-:Y:S01]  /*f7e0*/  BPT.TRAP 0x1 ;  /* 0x000000040000795c */ /* 0x000fe20000300000 */
.L_x_100:
[----:B------:R-:W-:Y:S01]  /*f7f0*/  LEA R5, R2, R5, 0x10 ;  /* 0x0000000502057211 */ /* 0x000fe200078e80ff */
[----:B------:R-:W-:Y:S01]  /*f800*/  ULDC.64 UR4, c[0x0][0x198] ;  /* 0x0000660000047ab9 */ /* 0x000fe20000000a00 */
[----:B------:R-:W-:Y:S01]  /*f810*/  R2UR UR33, R4 ;  /* 0x00000000042172ca */ /* 0x000fe200000e0000 */
[----:B------:R-:W-:Y:S01]  /*f820*/  UIADD3 UR4, UP0, UR4, 0x2f0, URZ ;  /* 0x000002f004047890 */ /* 0x000fe2000ff1e03f */
[----:B------:R-:W-:Y:S01]  /*f830*/  R2UR UR16, R5 ;  /* 0x00000000051072ca */ /* 0x000fe200000e0000 */
[----:B------:R-:W-:Y:S01]  /*f840*/  UMOV UR35, URZ ;  /* 0x0000003f00237c82 */ /* 0x000fe20008000000 */
[----:B------:R-:W-:Y:S01]  /*f850*/  UMOV UR6, 0x0 ;  /* 0x0000000000067882 */ /* 0x000fe20000000000 */
[----:B------:R-:W-:Y:S01]  /*f860*/  UIADD3.X UR5, URZ, UR5, URZ, UP0, !UPT ;  /* 0x000000053f057290 */ /* 0x000fe200087fe43f */
[----:B------:R-:W-:Y:S01]  /*f870*/  IADD3 R2, R2, 0x1, RZ ;  /* 0x0000000102027810 */ /* 0x000fe20007ffe0ff */
[----:B------:R-:W-:Y:S01]  /*f880*/  UMOV UR7, 0x10000000 ;  /* 0x1000000000077882 */ /* 0x000fe20000000000 */
[----:B------:R-:W-:Y:S01]  /*f890*/  UMOV UR34, URZ ;  /* 0x0000003f00227c82 */ /* 0x000fe20008000000 */
[----:B------:R-:W-:Y:S01]  /*f8a0*/  UMOV UR36, UR44 ;  /* 0x0000002c00247c82 */ /* 0x000fe20008000000 */
[----:B------:R-:W-:Y:S01]  /*f8b0*/  UMOV UR37, UR45 ;  /* 0x0000002d00257c82 */ /* 0x000fe20008000000 */
[----:B------:R-:W-:Y:S01]  /*f8c0*/  UMOV UR42, 0x40 ;  /* 0x00000040002a7882 */ /* 0x000fe20000000000 */
[----:B------:R-:W-:Y:S01]  /*f8d0*/  UMOV UR43, UR35 ;  /* 0x00000023002b7c82 */ /* 0x000fe20008000000 */
[----:B------:R-:W-:Y:S01]  /*f8e0*/  UIADD3 UR33, UR33, 0x60000, URZ ;  /* 0x0006000021217890 */ /* 0x000fe2000fffe03f */
[----:B------:R-:W-:Y:S01]  /*f8f0*/  MOV R8, 0x1 ;  /* 0x0000000100087802 */ /* 0x000fe20000000f00 */
[----:B------:R-:W-:-:S02]  /*f900*/  UIADD3 UR32, UR16, 0x10000, URZ ;  /* 0x0001000010207890 */ /* 0x000fc4000fffe03f */
[----:B------:R-:W-:Y:S02]  /*f910*/  UIADD3 UR40, UR16, 0x14000, URZ ;  /* 0x0001400010287890 */ /* 0x000fe4000fffe03f */
[----:B------:R-:W-:Y:S02]  /*f920*/  UIADD3 UR24, UR16, 0x18000, URZ ;  /* 0x0001800010187890 */ /* 0x000fe4000fffe03f */
[----:B------:R-:W-:Y:S01]  /*f930*/  UIADD3 UR16, UR16, 0x1c000, URZ ;  /* 0x0001c00010107890 */ /* 0x000fe2000fffe03f */
        /* <DEDUP_REMOVED lines=16> */
.L_x_97:
[----:B------:R-:W-:Y:S05]  /*fa40*/  BSYNC B0 ;  /* 0x0000000000007941 */ /* 0x000fea0003800000 */
.L_x_96:
[----:B------:R-:W-:-:S13]  /*fa50*/  ISETP.GE.AND P0, PT, R3, 0x81, PT ;  /* 0x000000810300780c */ /* 0x000fda0003f06270 */
[----:B------:R-:W-:Y:S05]  /*fa60*/  @!P0 EXIT ;  /* 0x000000000000894d */ /* 0x000fea0003800000 */
[----:B------:R-:W-:Y:S01]  /*fa70*/  IADD3 R3, R3, 0x7f, RZ ;  /* 0x0000007f03037810 */ /* 0x000fe20007ffe0ff */
[----:B------:R-:W-:Y:S01]  /*fa80*/  BSSY B0, `(.L_x_101) ;  /* 0x0000085000007945 */ /* 0x000fe20003800000 */
[----:B------:R-:W-:Y:S02]  /*fa90*/  LOP3.LUT P0, RZ, R0, 0x1f, RZ, 0xc0, !PT ;  /* 0x0000001f00ff7812 */ /* 0x000fe4000780c0ff */
[----:B------:R-:W-:Y:S02]  /*faa0*/  SHF.R.S32.HI R0, RZ, 0x1f, R3 ;  /* 0x0000001fff007819 */ /* 0x000fe40000011403 */
[----:B------:R-:W-:Y:S02]  /*fab0*/  PLOP3.LUT P0, PT, P0, P2, PT, 0x2a, 0x0 ;  /* 0x000000000000781c */ /* 0x000fe40000704572 */
[----:B------:R-:W-:Y:S02]  /*fac0*/  LEA.HI R0, R0, R3, RZ, 0x7 ;  /* 0x0000000300007211 */ /* 0x000fe400078f38ff */
[----:B------:R-:W-:-:S02]  /*fad0*/  MOV R3, UR14 ;  /* 0x0000000e00037c02 */ /* 0x000fc40008000f00 */
[----:B------:R-:W-:Y:S02]  /*fae0*/  SHF.R.S32.HI R4, RZ, 0x7, R0 ;  /* 0x00000007ff047819 */ /* 0x000fe40000011400 */
[----:B------:R-:W-:Y:S02]  /*faf0*/  LOP3.LUT R0, R3, 0x2, RZ, 0xfc, !PT ;  /* 0x0000000203007812 */ /* 0x000fe400078efcff */
[----:B------:R-:W-:Y:S02]  /*fb00*/  SHF.L.U32 R4, R4, 0x1, RZ ;  /* 0x0000000104047819 */ /* 0x000fe400000006ff */
[----:B------:R-:W-:-:S07]  /*fb10*/  MOV R3, 0x1 ;  /* 0x0000000100037802 */ /* 0x000fce0000000f00 */
.L_x_112:
[----:B------:R-:W-:Y:S04]  /*fb20*/  BSSY B1, `(.L_x_102) ;  /* 0x000003a000017945 */ /* 0x000fe80003800000 */
[----:B------:R-:W-:Y:S05]  /*fb30*/  @!P3 BRA `(.L_x_103) ;  /* 0x0000000000e0b947 */ /* 0x000fea0003800000 */
[----:B------:R-:W1:Y:S01]  /*fb40*/  S2R R6, SR_CgaCtaId ;  /* 0x0000000000067919 */ /* 0x000e620000008800 */
[----:B------:R-:W-:-:S04]  /*fb50*/  MOV R5, 0x400 ;  /* 0x0000040000057802 */ /* 0x000fc80000000f00 */
[----:B-1----:R-:W-:Y:S02]  /*fb60*/  LEA R7, R6, R5, 0x18 ;  /* 0x0000000506077211 */ /* 0x002fe400078ec0ff */
[----:B------:R-:W-:Y:S02]  /*fb70*/  SHF.L.U32 R5, R3, 0x1f, RZ ;  /* 0x0000001f03057819 */ /* 0x000fe400000006ff */
[----:B------:R-:W-:-:S04]  /*fb80*/  LEA R6, R2, R7, 0x3 ;  /* 0x0000000702067211 */ /* 0x000fc800078e18ff */
[----:B------:R-:W1:Y:S02]  /*fb90*/  SYNCS.PHASECHK.TRANS64.TRYWAIT P4, [R6+URZ+0x60028], R5 ;  /* 0x06002805060075a7 */ /* 0x000e64000808017f */
[----:B-1----:R-:W-:Y:S05]  /*fba0*/  @!P4 BRA `(.L_x_104) ;  /* 0x0000000c0000c947 */ /* 0x002fea0003800000 */
.L_x_124:
[----:B-1----:R-:W-:-:S04]  /*fbb0*/  @P2 MOV R5, 0x10000 ;  /* 0x0001000000052802 */ /* 0x002fc80000000f00 */
[----:B------:R1:W-:Y:S02]  /*fbc0*/  @P2 SYNCS.ARRIVE.TRANS64 RZ, [R6+URZ+0x60000], R5 ;  /* 0x0600000506ff29a7 */ /* 0x0003e4000800003f */
[----:B-1----:R-:W-:-:S04]  /*fbd0*/  PRMT R5, R0, 0x9910, RZ ;  /* 0x0000991000057816 */ /* 0x002fc800000000ff */
[----:B------:R-:W-:-:S13]  /*fbe0*/  ISETP.NE.AND P4, PT, R5, 0x2, PT ;  /* 0x000000020500780c */ /* 0x000fda0003f85270 */
[----:B------:R-:W-:Y:S05]  /*fbf0*/  @P4 BRA `(.L_x_105) ;  /* 0x0000000000044947 */ /* 0x000fea0003800000 */
[----:B------:R-:W-:Y:S01]  /*fc00*/  BPT.TRAP 0x1 ;  /* 0x000000040000795c */ /* 0x000fe20000300000 */
.L_x_105:
[----:B------:R-:W-:Y:S05]  /*fc10*/  @P0 BRA `(.L_x_106) ;  /* 0x0000000000040947 */ /* 0x000fea0003800000 */
[----:B------:R-:W-:Y:S01]  /*fc20*/  BPT.TRAP 0x1 ;  /* 0x000000040000795c */ /* 0x000fe20000300000 */
.L_x_106:
[----:B------:R-:W-:Y:S01]  /*fc30*/  LEA R7, R2, R7, 0x10 ;  /* 0x0000000702077211 */ /* 0x000fe200078e80ff */
[----:B------:R-:W-:Y:S01]  /*fc40*/  ULDC.64 UR4, c[0x0][0x198] ;  /* 0x0000660000047ab9 */ /* 0x000fe20000000a00 */
[----:B------:R-:W-:Y:S01]  /*fc50*/  R2UR UR41, R6 ;  /* 0x00000000062972ca */ /* 0x000fe200000e0000 */
[----:B------:R-:W-:Y:S01]  /*fc60*/  UIADD3 UR4, UP0, UR4, 0x1f0, URZ ;  /* 0x000001f004047890 */ /* 0x000fe2000ff1e03f */
[----:B------:R-:W-:Y:S01]  /*fc70*/  R2UR UR43, R8 ;  /* 0x00000000082b72ca */ /* 0x000fe200000e0000 */
[----:B------:R-:W-:Y:S01]  /*fc80*/  UMOV UR6, 0x0 ;  /* 0x0000000000067882 */ /* 0x000fe20000000000 */
[----:B------:R-:W-:Y:S01]  /*fc90*/  R2UR UR16, R7 ;  /* 0x00000000071072ca */ /* 0x000fe200000e0000 */
[----:B------:R-:W-:Y:S01]  /*fca0*/  UIADD3.X UR5, URZ, UR5, URZ, UP0, !UPT ;  /* 0x000000053f057290 */ /* 0x000fe200087fe43f */
[----:B------:R-:W-:Y:S01]  /*fcb0*/  IADD3 R5, R2, 0x1, RZ ;  /* 0x0000000102057810 */ /* 0x000fe20007ffe0ff */
[----:B------:R-:W-:Y:S01]  /*fcc0*/  UMOV UR7, 0x10000000 ;  /* 0x1000000000077882 */ /* 0x000fe20000000000 */
[----:B------:R-:W-:Y:S01]  /*fcd0*/  UMOV UR42, URZ ;  /* 0x0000003f002a7c82 */ /* 0x000fe20008000000 */
[----:B------:R-:W-:Y:S01]  /*fce0*/  UMOV UR34, 0x40 ;  /* 0x0000004000227882 */ /* 0x000fe20000000000 */
[----:B------:R-:W-:Y:S01]  /*fcf0*/  UMOV UR36, UR44 ;  /* 0x0000002c00247c82 */ /* 0x000fe20008000000 */
[----:B------:R-:W-:Y:S01]  /*fd00*/  UMOV UR37, UR45 ;  /* 0x0000002d00257c82 */ /* 0x000fe20008000000 */
[----:B------:R-:W-:Y:S01]  /*fd10*/  UMOV UR26, 0x80 ;  /* 0x00000080001a7882 */ /* 0x000fe20000000000 */
[----:B------:R-:W-:Y:S01]  /*fd20*/  UIADD3 UR41, UR41, 0x60000, URZ ;  /* 0x0006000029297890 */ /* 0x000fe2000fffe03f */
[----:B------:R-:W-:Y:S01]  /*fd30*/  ISETP.NE.AND P4, PT, R5, 0x5, PT ;  /* 0x000000050500780c */ /* 0x000fe20003f85270 */
[----:B------:R-:W-:-:S02]  /*fd40*/  USHF.L.U32 UR43, UR43, 0x7, URZ ;  /* 0x000000072b2b7899 */ /* 0x000fc4000800063f */
[----:B------:R-:W-:Y:S01]  /*fd50*/  UIADD3 UR40, UR16, 0x10000, URZ ;  /* 0x0001000010287890 */ /* 0x000fe2000fffe03f */
[----:B------:R-:W-:Y:S01]  /*fd60*/  SEL R2, RZ, 0x1, P4 ;  /* 0x00000001ff027807 */ /* 0x000fe20002000000 */
[----:B------:R-:W-:Y:S02]  /*fd70*/  UIADD3 UR32, UR16, 0x14000, URZ ;  /* 0x0001400010207890 */ /* 0x000fe4000fffe03f */
[----:B------:R-:W-:Y:S01]  /*fd80*/  UIADD3 UR24, UR16, 0x18000, URZ ;  /* 0x0001800010187890 */ /* 0x000fe2000fffe03f */
[----:B------:R-:W-:Y:S01]  /*fd90*/  LOP3.LUT R3, R3, R2, RZ, 0x3c, !PT ;  /* 0x0000000203037212 */ /* 0x000fe200078e3cff */
[----:B------:R-:W-:Y:S01]  /*fda0*/  UIADD3 UR16, UR16, 0x1c000, URZ ;  /* 0x0001c00010107890 */ /* 0x000fe2000fffe03f */
[----:B------:R-:W-:Y:S01]  /*fdb0*/  SEL R2, R5, RZ, P4 ;  /* 0x000000ff05027207 */ /* 0x000fe20002000000 */
[----:B------:R-:W-:Y:S01]  /*fdc0*/  UMOV UR33, UR41 ;  /* 0x0000002900217c82 */ /* 0x000fe20008000000 */
[----:B------:R-:W-:Y:S01]  /*fdd0*/  UMOV UR35, UR43 ;  /* 0x0000002b00237c82 */ /* 0x000fe20008000000 */
        /* <DEDUP_REMOVED lines=14> */
.L_x_103:
[----:B------:R-:W-:Y:S05]  /*fec0*/  BSYNC B1 ;  /* 0x0000000000017941 */ /* 0x000fea0003800000 */
.L_x_102:
[----:B------:R-:W-:Y:S01]  /*fed0*/  ISETP.LT.OR P4, PT, R4, 0x4, !P3 ;  /* 0x000000040400780c */ /* 0x000fe20005f81670 */
[----:B------:R-:W-:-:S12]  /*fee0*/  BSSY B1, `(.L_x_107) ;  /* 0x000003b000017945 */ /* 0x000fd80003800000 */
[----:B------:R-:W-:Y:S05]  /*fef0*/  @P4 BRA `(.L_x_108) ;  /* 0x0000000000e44947 */ /* 0x000fea0003800000 */
[----:B------:R-:W1:Y:S01]  /*ff00*/  S2R R6, SR_CgaCtaId ;  /* 0x0000000000067919 */ /* 0x000e620000008800 */
[----:B------:R-:W-:Y:S02]  /*ff10*/  MOV R5, 0x400 ;  /* 0x0000040000057802 */ /* 0x000fe40000000f00 */
[----:B------:R-:W-:Y:S02]  /*ff20*/  SHF.L.U32 R7, R3, 0x1f, RZ ;  /* 0x0000001f03077819 */ /* 0x000fe400000006ff */
[----:B-1----:R-:W-:-:S04]  /*ff30*/  LEA R5, R6, R5, 0x18 ;  /* 0x0000000506057211 */ /* 0x002fc800078ec0ff */
[----:B------:R-:W-:-:S04]  /*ff40*/  LEA R6, R2, R5, 0x3 ;  /* 0x0000000502067211 */ /* 0x000fc800078e18ff */
[----:B------:R-:W1:Y:S02]  /*ff50*/  SYNCS.PHASECHK.TRANS64.TRYWAIT P4, [R6+URZ+0x60028], R7 ;  /* 0x06002807060075a7 */ /* 0x000e64000808017f */
[----:B-1----:R-:W-:Y:S05]  /*ff60*/  @!P4 BRA `(.L_x_109) ;  /* 0x000000080024c947 */ /* 0x002fea0003800000 */
.L_x_125:
[----:B-1----:R-:W-:-:S04]  /*ff70*/  @P1 MOV R7, 0x10000 ;  /* 0x0001000000071802 */ /* 0x002fc80000000f00 */
[----:B------:R1:W-:Y:S02]  /*ff80*/  @P1 SYNCS.ARRIVE.TRANS64 RZ, [R6+URZ+0x60000], R7 ;  /* 0x0600000706ff19a7 */ /* 0x0003e4000800003f */
[----:B-1----:R-:W-:-:S04]  /*ff90*/  PRMT R7, R0, 0x9910, RZ ;  /* 0x0000991000077816 */ /* 0x002fc800000000ff */
[----:B------:R-:W-:-:S13]  /*ffa0*/  ISETP.NE.AND P4, PT, R7, 0x2, PT ;  /* 0x000000020700780c */ /* 0x000fda0003f85270 */
[----:B------:R-:W-:Y:S05]  /*ffb0*/  @P4 BRA `(.L_x_110) ;  /* 0x0000000000044947 */ /* 0x000fea0003800000 */
[----:B------:R-:W-:Y:S01]  /*ffc0*/  BPT.TRAP 0x1 ;  /* 0x000000040000795c */ /* 0x000fe20000300000 */
.L_x_110:
[----:B------:R-:W-:Y:S05]  /*ffd0*/  @P0 BRA `(.L_x_111) ;  /* 0x0000000000040947 */ /* 0x000fea0003800000 */
[----:B------:R-:W-:Y:S01]  /*ffe0*/  BPT.TRAP 0x1 ;  /* 0x000000040000795c */ /* 0x000fe20000300000 */
.L_x_111:
        /* <DEDUP_REMOVED lines=17> */
[----:B------:R-:W-:Y:S01]  /*10100*/  UIADD3 UR40, UR16, 0x10000, URZ ;  /* 0x0001000010287890 */ /* 0x000fe2000fffe03f */
[----:B------:R-:W-:Y:S01]  /*10110*/  IADD3 R8, R8, 0x1, RZ ;  /* 0x0000000108087810 */ /* 0x000fe20007ffe0ff */
[----:B------:R-:W-:Y:S01]  /*10120*/  USHF.L.U32 UR43, UR43, 0x7, URZ ;  /* 0x000000072b2b7899 */ /* 0x000fe2000800063f */
[----:B------:R-:W-:Y:S01]  /*10130*/  SEL R6, RZ, 0x1, P4 ;  /* 0x00000001ff067807 */ /* 0x000fe20002000000 */
[----:B------:R-:W-:Y:S01]  /*10140*/  UIADD3 UR32, UR16, 0x14000, URZ ;  /* 0x0001400010207890 */ /* 0x000fe2000fffe03f */
[----:B------:R-:W-:Y:S01]  /*10150*/  SEL R2, R2, RZ, P4 ;  /* 0x000000ff02027207 */ /* 0x000fe20002000000 */
[----:B------:R-:W-:Y:S01]  /*10160*/  UIADD3 UR24, UR16, 0x18000, URZ ;  /* 0x0001800010187890 */ /* 0x000fe2000fffe03f */
[----:B------:R-:W-:Y:S01]  /*10170*/  LOP3.LUT R3, R3, R6, RZ, 0x3c, !PT ;  /* 0x0000000603037212 */ /* 0x000fe200078e3cff */
[----:B------:R-:W-:Y:S01]  /*10180*/  UIADD3 UR16, UR16, 0x1c000, URZ ;  /* 0x0001c00010107890 */ /* 0x000fe2000fffe03f */
        /* <DEDUP_REMOVED lines=16> */
.L_x_108:
[----:B------:R-:W-:Y:S05]  /*10290*/  BSYNC B1 ;  /* 0x0000000000017941 */ /* 0x000fea0003800000 */
.L_x_107:
[C---:B------:R-:W-:Y:S02]  /*102a0*/  ISETP.GT.AND P4, PT, R4.reuse, 0x4, PT ;  /* 0x000000040400780c */ /* 0x040fe40003f84270 */
[----:B------:R-:W-:-:S11]  /*102b0*/  IADD3 R4, R4, -0x2, RZ ;  /* 0xfffffffe04047810 */ /* 0x000fd60007ffe0ff */
[----:B------:R-:W-:Y:S05]  /*102c0*/  @P4 BRA `(.L_x_112) ;  /* 0xfffffff800144947 */ /* 0x000fea000383ffff */
[----:B------:R-:W-:Y:S05]  /*102d0*/  BSYNC B0 ;  /* 0x0000000000007941 */ /* 0x000fea0003800000 */
.L_x_101:
[----:B------:R-:W-:Y:S05]  /*102e0*/  EXIT ;  /* 0x000000000000794d */ /* 0x000fea0003800000 */
.L_x_15:
[----:B-1----:R-:W-:-:S04]  /*102f0*/  MOV R6, UR5 ;  /* 0x0000000500067c02 */ /* 0x002fc80008000f00 */
[----:B------:R1:W2:Y:S03]  /*10300*/  SYNCS.PHASECHK.TRANS64.TRYWAIT P1, [R6+URZ+0x60050], R5 ;  /* 0x06005005060075a7 */ /* 0x0002a6000802017f */
[----:B--2---:R-:W-:Y:S05]  /*10310*/  @!P1 NANOSLEEP.SYNCS 0x989680 ;  /* 0x009896800000995d */ /* 0x004fea0003900000 */
[----:B------:R-:W2:Y:S02]  /*10320*/  @!P1 SYNCS.PHASECHK.TRANS64 P1, [R6+URZ+0x60050], R5 ;  /* 0x06005005060095a7 */ /* 0x000ea4000802007f */
[----:B--2---:R-:W-:Y:S05]  /*10330*/  @!P1 BRA `(.L_x_15) ;  /* 0xfffffffc00ec9947 */ /* 0x004fea000383ffff */
[----:B------:R-:W-:Y:S05]  /*10340*/  BRA `(.L_x_113) ;  /* 0xffffff0800f07947 */ /* 0x000fea000383ffff */
.L_x_17:
[----:B-1----:R-:W-:-:S04]  /*10350*/  MOV R3, UR61 ;  /* 0x0000003d00037c02 */ /* 0x002fc80008000f00 */
[----:B------:R1:W2:Y:S03]  /*10360*/  SYNCS.PHASECHK.TRANS64.TRYWAIT P1, [R3+URZ+0x60000], R6 ;  /* 0x06000006030075a7 */ /* 0x0002a6000802017f */
[----:B--2---:R-:W-:Y:S05]  /*10370*/  @!P1 NANOSLEEP.SYNCS 0x989680 ;  /* 0x009896800000995d */ /* 0x004fea0003900000 */
[----:B------:R-:W2:Y:S02]  /*10380*/  @!P1 SYNCS.PHASECHK.TRANS64 P1, [R3+URZ+0x60000], R6 ;  /* 0x06000006030095a7 */ /* 0x000ea4000802007f */
[----:B--2---:R-:W-:Y:S05]  /*10390*/  @!P1 BRA `(.L_x_17) ;  /* 0xfffffffc00ec9947 */ /* 0x004fea000383ffff */
[----:B------:R-:W-:Y:S05]  /*103a0*/  BRA `(.L_x_114) ;  /* 0xffffff0800f87947 */ /* 0x000fea000383ffff */
.L_x_18:
[----:B------:R-:W-:-:S13]  /*103b0*/  R2UR UR4, R3 ;  /* 0x00000000030472ca */ /* 0x000fda00000e0000 */
[----:B-1----:R-:W-:-:S04]  /*103c0*/  MOV R7, UR4 ;  /* 0x0000000400077c02 */ /* 0x002fc80008000f00 */
[----:B------:R1:W2:Y:S03]  /*103d0*/  SYNCS.PHASECHK.TRANS64.TRYWAIT P1, [R7+URZ+-0x8], R0 ;  /* 0xfffff800070075a7 */ /* 0x0002a6000802017f */
[----:B--2---:R-:W-:Y:S05]  /*103e0*/  @!P1 NANOSLEEP.SYNCS 0x989680 ;  /* 0x009896800000995d */ /* 0x004fea0003900000 */
[----:B------:R-:W2:Y:S02]  /*103f0*/  @!P1 SYNCS.PHASECHK.TRANS64 P1, [R7+URZ+-0x8], R0 ;  /* 0xfffff800070095a7 */ /* 0x000ea4000802007f */
[----:B--2---:R-:W-:Y:S05]  /*10400*/  @!P1 BRA `(.L_x_18) ;  /* 0xfffffffc00e89947 */ /* 0x004fea000383ffff */
[----:B------:R-:W-:Y:S05]  /*10410*/  BRA `(.L_x_115) ;  /* 0xffffff0800f87947 */ /* 0x000fea000383ffff */
.L_x_20:
[----:B-1----:R-:W-:-:S04]  /*10420*/  MOV R15, UR61 ;  /* 0x0000003d000f7c02 */ /* 0x002fc80008000f00 */
[----:B------:R1:W2:Y:S03]  /*10430*/  SYNCS.PHASECHK.TRANS64.TRYWAIT P1, [R15+URZ+0x60008], R6 ;  /* 0x060008060f0075a7 */ /* 0x0002a6000802017f */
[----:B--2---:R-:W-:Y:S05]  /*10440*/  @!P1 NANOSLEEP.SYNCS 0x989680 ;  /* 0x009896800000995d */ /* 0x004fea0003900000 */
[----:B------:R-:W2:Y:S02]  /*10450*/  @!P1 SYNCS.PHASECHK.TRANS64 P1, [R15+URZ+0x60008], R6 ;  /* 0x060008060f0095a7 */ /* 0x000ea4000802007f */
[----:B--2---:R-:W-:Y:S05]  /*10460*/  @!P1 BRA `(.L_x_20) ;  /* 0xfffffffc00ec9947 */ /* 0x004fea000383ffff */
[----:B------:R-:W-:Y:S05]  /*10470*/  BRA `(.L_x_116) ;  /* 0xffffff4000bc7947 */ /* 0x000fea000383ffff */
.L_x_25:
[----:B-1----:R-:W-:-:S04]  /*10480*/  MOV R19, UR6 ;  /* 0x0000000600137c02 */ /* 0x002fc80008000f00 */
[----:B------:R1:W2:Y:S03]  /*10490*/  SYNCS.PHASECHK.TRANS64.TRYWAIT P2, [R19+URZ+0x60000], R12 ;  /* 0x0600000c130075a7 */ /* 0x0002a6000804017f */
[----:B--2---:R-:W-:Y:S05]  /*104a0*/  @!P2 NANOSLEEP.SYNCS 0x989680 ;  /* 0x009896800000a95d */ /* 0x004fea0003900000 */
[----:B------:R-:W2:Y:S02]  /*104b0*/  @!P2 SYNCS.PHASECHK.TRANS64 P2, [R19+URZ+0x60000], R12 ;  /* 0x0600000c1300a5a7 */ /* 0x000ea4000804007f */
[----:B--2---:R-:W-:Y:S05]  /*104c0*/  @!P2 BRA `(.L_x_25) ;  /* 0xfffffffc00eca947 */ /* 0x004fea000383ffff */
[----:B------:R-:W-:Y:S05]  /*104d0*/  BRA `(.L_x_117) ;  /* 0xffffff4800087947 */ /* 0x000fea000383ffff */
.L_x_29:
[----:B-1----:R-:W-:-:S04]  /*104e0*/  MOV R18, UR6 ;  /* 0x0000000600127c02 */ /* 0x002fc80008000f00 */
[----:B------:R1:W2:Y:S03]  /*104f0*/  SYNCS.PHASECHK.TRANS64.TRYWAIT P2, [R18+URZ+0x60000], R15 ;  /* 0x0600000f120075a7 */ /* 0x0002a6000804017f */
[----:B--2---:R-:W-:Y:S05]  /*10500*/  @!P2 NANOSLEEP.SYNCS 0x989680 ;  /* 0x009896800000a95d */ /* 0x004fea0003900000 */
[----:B------:R-:W2:Y:S02]  /*10510*/  @!P2 SYNCS.PHASECHK.TRANS64 P2, [R18+URZ+0x60000], R15 ;  /* 0x0600000f1200a5a7 */ /* 0x000ea4000804007f */
[----:B--2---:R-:W-:Y:S05]  /*10520*/  @!P2 BRA `(.L_x_29) ;  /* 0xfffffffc00eca947 */ /* 0x004fea000383ffff */
[----:B------:R-:W-:Y:S05]  /*10530*/  BRA `(.L_x_28) ;  /* 0xffffff7400b47947 */ /* 0x000fea000383ffff */
.L_x_37:
[----:B-1----:R-:W-:-:S04]  /*10540*/  MOV R17, UR6 ;  /* 0x0000000600117c02 */ /* 0x002fc80008000f00 */
[----:B------:R1:W2:Y:S03]  /*10550*/  SYNCS.PHASECHK.TRANS64.TRYWAIT P2, [R17+URZ+0x60000], R12 ;  /* 0x0600000c110075a7 */ /* 0x0002a6000804017f */
[----:B--2---:R-:W-:Y:S05]  /*10560*/  @!P2 NANOSLEEP.SYNCS 0x989680 ;  /* 0x009896800000a95d */ /* 0x004fea0003900000 */
[----:B------:R-:W2:Y:S02]  /*10570*/  @!P2 SYNCS.PHASECHK.TRANS64 P2, [R17+URZ+0x60000], R12 ;  /* 0x0600000c1100a5a7 */ /* 0x000ea4000804007f */
[----:B--2---:R-:W-:Y:S05]  /*10580*/  @!P2 BRA `(.L_x_37) ;  /* 0xfffffffc00eca947 */ /* 0x004fea000383ffff */
[----:B------:R-:W-:Y:S05]  /*10590*/  BRA `(.L_x_118) ;  /* 0xffffff7c00147947 */ /* 0x000fea000383ffff */
.L_x_41:
[----:B-1----:R-:W-:-:S04]  /*105a0*/  MOV R16, UR6 ;  /* 0x0000000600107c02 */ /* 0x002fc80008000f00 */
[----:B------:R1:W2:Y:S03]  /*105b0*/  SYNCS.PHASECHK.TRANS64.TRYWAIT P2, [R16+URZ+0x60000], R15 ;  /* 0x0600000f100075a7 */ /* 0x0002a6000804017f */
[----:B--2---:R-:W-:Y:S05]  /*105c0*/  @!P2 NANOSLEEP.SYNCS 0x989680 ;  /* 0x009896800000a95d */ /* 0x004fea0003900000 */
[----:B------:R-:W2:Y:S02]  /*105d0*/  @!P2 SYNCS.PHASECHK.TRANS64 P2, [R16+URZ+0x60000], R15 ;  /* 0x0600000f1000a5a7 */ /* 0x000ea4000804007f */
[----:B--2---:R-:W-:Y:S05]  /*105e0*/  @!P2 BRA `(.L_x_41) ;  /* 0xfffffffc00eca947 */ /* 0x004fea000383ffff */
[----:B------:R-:W-:Y:S05]  /*105f0*/  BRA `(.L_x_40) ;  /* 0xffffffb000c87947 */ /* 0x000fea000383ffff */
.L_x_57:
[----:B------:R-:W-:-:S13]  /*10600*/  R2UR UR4, R3 ;  /* 0x00000000030472ca */ /* 0x000fda00000e0000 */
[----:B-1----:R-:W-:-:S04]  /*10610*/  MOV R7, UR4 ;  /* 0x0000000400077c02 */ /* 0x002fc80008000f00 */
[----:B------:R1:W2:Y:S03]  /*10620*/  SYNCS.PHASECHK.TRANS64.TRYWAIT P0, [R7+URZ+0x8], R0 ;  /* 0x00000800070075a7 */ /* 0x0002a6000800017f */
[----:B--2---:R-:W-:Y:S05]  /*10630*/  @!P0 NANOSLEEP.SYNCS 0x989680 ;  /* 0x009896800000895d */ /* 0x004fea0003900000 */
[----:B------:R-:W2:Y:S02]  /*10640*/  @!P0 SYNCS.PHASECHK.TRANS64 P0, [R7+URZ+0x8], R0 ;  /* 0x00000800070085a7 */ /* 0x000ea4000800007f */
[----:B--2---:R-:W-:Y:S05]  /*10650*/  @!P0 BRA `(.L_x_57) ;  /* 0xfffffffc00e88947 */ /* 0x004fea000383ffff */
[----:B------:R-:W-:Y:S05]  /*10660*/  BRA `(.L_x_119) ;  /* 0xffffffc000347947 */ /* 0x000fea000383ffff */
.L_x_83:
[----:B--2---:R2:W4:Y:S02]  /*10670*/  SYNCS.PHASECHK.TRANS64.TRYWAIT P0, [R4+URZ+0x60060], R3 ;  /* 0x06006003040075a7 */ /* 0x004524000800017f */
[----:B----4-:R-:W-:Y:S05]  /*10680*/  @!P0 NANOSLEEP.SYNCS 0x989680 ;  /* 0x009896800000895d */ /* 0x010fea0003900000 */
[----:B------:R-:W4:Y:S02]  /*10690*/  @!P0 SYNCS.PHASECHK.TRANS64 P0, [R4+URZ+0x60060], R3 ;  /* 0x06006003040085a7 */ /* 0x000f24000800007f */
[----:B----4-:R-:W-:Y:S05]  /*106a0*/  @!P0 BRA `(.L_x_83) ;  /* 0xfffffffc00f08947 */ /* 0x010fea000383ffff */
[----:B------:R-:W-:Y:S05]  /*106b0*/  BRA `(.L_x_120) ;  /* 0xffffffe400647947 */ /* 0x000fea000383ffff */
.L_x_88:
[----:B-1----:R1:W2:Y:S02]  /*106c0*/  SYNCS.PHASECHK.TRANS64.TRYWAIT P0, [R5+URZ+0x60028], R2 ;  /* 0x06002802050075a7 */ /* 0x0022a4000800017f */
[----:B--2---:R-:W-:Y:S05]  /*106d0*/  @!P0 NANOSLEEP.SYNCS 0x989680 ;  /* 0x009896800000895d */ /* 0x004fea0003900000 */
[----:B------:R-:W2:Y:S02]  /*106e0*/  @!P0 SYNCS.PHASECHK.TRANS64 P0, [R5+URZ+0x60028], R2 ;  /* 0x06002802050085a7 */ /* 0x000ea4000800007f */
[----:B--2---:R-:W-:Y:S05]  /*106f0*/  @!P0 BRA `(.L_x_88) ;  /* 0xfffffffc00f08947 */ /* 0x004fea000383ffff */
[----:B------:R-:W-:Y:S05]  /*10700*/  BRA `(.L_x_121) ;  /* 0xffffffe800347947 */ /* 0x000fea000383ffff */
.L_x_93:
[----:B-1----:R1:W2:Y:S02]  /*10710*/  SYNCS.PHASECHK.TRANS64.TRYWAIT P0, [R5+URZ+0x60060], R6 ;  /* 0x06006006050075a7 */ /* 0x0022a4000800017f */
[----:B--2---:R-:W-:Y:S05]  /*10720*/  @!P0 NANOSLEEP.SYNCS 0x989680 ;  /* 0x009896800000895d */ /* 0x004fea0003900000 */
[----:B------:R-:W2:Y:S02]  /*10730*/  @!P0 SYNCS.PHASECHK.TRANS64 P0, [R5+URZ+0x60060], R6 ;  /* 0x06006006050085a7 */ /* 0x000ea4000800007f */
[----:B--2---:R-:W-:Y:S05]  /*10740*/  @!P0 BRA `(.L_x_93) ;  /* 0xfffffffc00f08947 */ /* 0x004fea000383ffff */
[----:B------:R-:W-:Y:S05]  /*10750*/  BRA `(.L_x_122) ;  /* 0xffffffec00047947 */ /* 0x000fea000383ffff */
.L_x_98:
[----:B-1----:R1:W2:Y:S02]  /*10760*/  SYNCS.PHASECHK.TRANS64.TRYWAIT P0, [R4+URZ+0x60028], R7 ;  /* 0x06002807040075a7 */ /* 0x0022a4000800017f */
[----:B--2---:R-:W-:Y:S05]  /*10770*/  @!P0 NANOSLEEP.SYNCS 0x989680 ;  /* 0x009896800000895d */ /* 0x004fea0003900000 */
[----:B------:R-:W2:Y:S02]  /*10780*/  @!P0 SYNCS.PHASECHK.TRANS64 P0, [R4+URZ+0x60028], R7 ;  /* 0x06002807040085a7 */ /* 0x000ea4000800007f */
[----:B--2---:R-:W-:Y:S05]  /*10790*/  @!P0 BRA `(.L_x_98) ;  /* 0xfffffffc00f08947 */ /* 0x004fea000383ffff */
[----:B------:R-:W-:Y:S05]  /*107a0*/  BRA `(.L_x_123) ;  /* 0xffffffec00e07947 */ /* 0x000fea000383ffff */
.L_x_104:
[----:B-1----:R1:W2:Y:S02]  /*107b0*/  SYNCS.PHASECHK.TRANS64.TRYWAIT P4, [R6+URZ+0x60028], R5 ;  /* 0x06002805060075a7 */ /* 0x0022a4000808017f */
[----:B--2---:R-:W-:Y:S05]  /*107c0*/  @!P4 NANOSLEEP.SYNCS 0x989680 ;  /* 0x009896800000c95d */ /* 0x004fea0003900000 */
[----:B------:R-:W2:Y:S02]  /*107d0*/  @!P4 SYNCS.PHASECHK.TRANS64 P4, [R6+URZ+0x60028], R5 ;  /* 0x060028050600c5a7 */ /* 0x000ea4000808007f */
[----:B--2---:R-:W-:Y:S05]  /*107e0*/  @!P4 BRA `(.L_x_104) ;  /* 0xfffffffc00f0c947 */ /* 0x004fea000383ffff */
[----:B------:R-:W-:Y:S05]  /*107f0*/  BRA `(.L_x_124) ;  /* 0xfffffff000ec7947 */ /* 0x000fea000383ffff */
.L_x_109:
[----:B-1----:R1:W2:Y:S02]  /*10800*/  SYNCS.PHASECHK.TRANS64.TRYWAIT P4, [R6+URZ+0x60028], R7 ;  /* 0x06002807060075a7 */ /* 0x0022a4000808017f */
[----:B--2---:R-:W-:Y:S05]  /*10810*/  @!P4 NANOSLEEP.SYNCS 0x989680 ;  /* 0x009896800000c95d */ /* 0x004fea0003900000 */
[----:B------:R-:W2:Y:S02]  /*10820*/  @!P4 SYNCS.PHASECHK.TRANS64 P4, [R6+URZ+0x60028], R7 ;  /* 0x060028070600c5a7 */ /* 0x000ea4000808007f */
[----:B--2---:R-:W-:Y:S05]  /*10830*/  @!P4 BRA `(.L_x_109) ;  /* 0xfffffffc00f0c947 */ /* 0x004fea000383ffff */
[----:B------:R-:W-:Y:S05]  /*10840*/  BRA `(.L_x_125) ;  /* 0xfffffff400c87947 */ /* 0x000fea000383ffff */
        .weak           $__internal_0_$__cuda_sm20_rcp_rn_f32_slowpath
        .type           $__internal_0_$__cuda_sm20_rcp_rn_f32_slowpath,@function
        .size           $__internal_0_$__cuda_sm20_rcp_rn_f32_slowpath,(.L_x_131 - $__internal_0_$__cuda_sm20_rcp_rn_f32_slowpath)
$__internal_0_$__cuda_sm20_rcp_rn_f32_slowpath:
[----:B------:R-:W-:Y:S01]  /*10850*/  SHF.L.U32 R0, R5, 0x1, RZ ;  /* 0x0000000105007819 */ /* 0x000fe200000006ff */
[----:B------:R-:W-:Y:S03]  /*10860*/  BSSY B2, `(.L_x_126) ;  /* 0x0000030000027945 */ /* 0x000fe60003800000 */
[----:B------:R-:W-:-:S04]  /*10870*/  SHF.R.U32.HI R20, RZ, 0x18, R0 ;  /* 0x00000018ff147819 */ /* 0x000fc80000011600 */
[----:B------:R-:W-:-:S13]  /*10880*/  ISETP.NE.U32.AND P0, PT, R20, RZ, PT ;  /* 0x000000ff1400720c */ /* 0x000fda0003f05070 */
[----:B------:R-:W-:Y:S05]  /*10890*/  @P0 BRA `(.L_x_127) ;  /* 0x0000000000280947 */ /* 0x000fea0003800000 */
[----:B------:R-:W-:-:S04]  /*108a0*/  SHF.L.U32 R0, R5, 0x1, RZ ;  /* 0x0000000105007819 */ /* 0x000fc800000006ff */
[----:B------:R-:W-:-:S13]  /*108b0*/  ISETP.NE.AND P0, PT, R0, RZ, PT ;  /* 0x000000ff0000720c */ /* 0x000fda0003f05270 */
[----:B------:R-:W-:Y:S01]  /*108c0*/  @P0 FFMA R7, R5, 1.84467440737095516160e+19, RZ ;  /* 0x5f80000005070823 */ /* 0x000fe200000000ff */
[----:B------:R-:W-:Y:S08]  /*108d0*/  @!P0 MUFU.RCP R6, R5 ;  /* 0x0000000500068308 */ /* 0x000ff00000001000 */
[----:B------:R-:W1:Y:S02]  /*108e0*/  @P0 MUFU.RCP R0, R7 ;  /* 0x0000000700000308 */ /* 0x000e640000001000 */
[----:B-1----:R-:W-:-:S04]  /*108f0*/  @P0 FFMA R13, R7, R0, -1 ;  /* 0xbf800000070d0423 */ /* 0x002fc80000000000 */
[----:B------:R-:W-:-:S04]  /*10900*/  @P0 FADD.FTZ R13, -R13, -RZ ;  /* 0x800000ff0d0d0221 */ /* 0x000fc80000010100 */
[----:B------:R-:W-:-:S04]  /*10910*/  @P0 FFMA R0, R0, R13, R0 ;  /* 0x0000000d00000223 */ /* 0x000fc80000000000 */
[----:B------:R-:W-:Y:S01]  /*10920*/  @P0 FFMA R6, R0, 1.84467440737095516160e+19, RZ ;  /* 0x5f80000000060823 */ /* 0x000fe200000000ff */
[----:B------:R-:W-:Y:S06]  /*10930*/  BRA `(.L_x_128) ;  /* 0x0000000000887947 */ /* 0x000fec0003800000 */
.L_x_127:
[----:B------:R-:W-:-:S04]  /*10940*/  IADD3 R22, R20, -0xfd, RZ ;  /* 0xffffff0314167810 */ /* 0x000fc80007ffe0ff */
[----:B------:R-:W-:-:S13]  /*10950*/  ISETP.GT.U32.AND P0, PT, R22, 0x1, PT ;  /* 0x000000011600780c */ /* 0x000fda0003f04070 */
[----:B------:R-:W-:Y:S05]  /*10960*/  @P0 BRA `(.L_x_129) ;  /* 0x0000000000780947 */ /* 0x000fea0003800000 */
[----:B------:R-:W-:Y:S02]  /*10970*/  LOP3.LUT R0, R5, 0x7fffff, RZ, 0xc0, !PT ;  /* 0x007fffff05007812 */ /* 0x000fe400078ec0ff */
[----:B------:R-:W-:Y:S02]  /*10980*/  MOV R15, 0x3 ;  /* 0x00000003000f7802 */ /* 0x000fe40000000f00 */
[----:B------:R-:W-:Y:S02]  /*10990*/  LOP3.LUT R0, R0, 0x3f800000, RZ, 0xfc, !PT ;  /* 0x3f80000000007812 */ /* 0x000fe400078efcff */
[----:B------:R-:W-:Y:S02]  /*109a0*/  SHF.L.U32 R15, R15, R22, RZ ;  /* 0x000000160f0f7219 */ /* 0x000fe400000006ff */
[----:B------:R-:W1:Y:S02]  /*109b0*/  MUFU.RCP R7, R0 ;  /* 0x0000000000077308 */ /* 0x000e640000001000 */
[----:B-1----:R-:W-:-:S04]  /*109c0*/  FFMA R6, R0, R7, -1 ;  /* 0xbf80000000067423 */ /* 0x002fc80000000007 */
[----:B------:R-:W-:-:S04]  /*109d0*/  FADD.FTZ R6, -R6, -RZ ;  /* 0x800000ff06067221 */ /* 0x000fc80000010100 */
[CCC-:B------:R-:W-:Y:S01]  /*109e0*/  FFMA.RM R13, R7.reuse, R6.reuse, R7.reuse ;  /* 0x00000006070d7223 */ /* 0x1c0fe20000004007 */
[----:B------:R-:W-:-:S04]  /*109f0*/  FFMA.RP R16, R7, R6, R7 ;  /* 0x0000000607107223 */ /* 0x000fc80000008007 */
[C---:B------:R-:W-:Y:S02]  /*10a00*/  LOP3.LUT R6, R13.reuse, 0x7fffff, RZ, 0xc0, !PT ;  /* 0x007fffff0d067812 */ /* 0x040fe400078ec0ff */
[----:B------:R-:W-:Y:S02]  /*10a10*/  FSETP.NEU.FTZ.AND P0, PT, R13, R16, PT ;  /* 0x000000100d00720b */ /* 0x000fe40003f1d000 */
[----:B------:R-:W-:Y:S02]  /*10a20*/  LOP3.LUT R6, R6, 0x800000, RZ, 0xfc, !PT ;  /* 0x0080000006067812 */ /* 0x000fe400078efcff */
[----:B------:R-:W-:Y:S02]  /*10a30*/  SEL R7, RZ, 0xffffffff, !P0 ;  /* 0xffffffffff077807 */ /* 0x000fe40004000000 */
[----:B------:R-:W-:Y:S02]  /*10a40*/  LOP3.LUT R15, R15, R6, RZ, 0xc0, !PT ;  /* 0x000000060f0f7212 */ /* 0x000fe400078ec0ff */
[----:B------:R-:W-:-:S02]  /*10a50*/  IADD3 R7, -R7, RZ, RZ ;  /* 0x000000ff07077210 */ /* 0x000fc40007ffe1ff */
[-C--:B------:R-:W-:Y:S02]  /*10a60*/  SHF.R.U32.HI R15, RZ, R22.reuse, R15 ;  /* 0x00000016ff0f7219 */ /* 0x080fe4000001160f */
[----:B------:R-:W-:Y:S02]  /*10a70*/  LOP3.LUT P1, RZ, R7, R22, R6, 0xf8, !PT ;  /* 0x0000001607ff7212 */ /* 0x000fe4000782f806 */
[C---:B------:R-:W-:Y:S02]  /*10a80*/  LOP3.LUT P0, RZ, R15.reuse, 0x1, RZ, 0xc0, !PT ;  /* 0x000000010fff7812 */ /* 0x040fe4000780c0ff */
[----:B------:R-:W-:Y:S02]  /*10a90*/  LOP3.LUT P2, RZ, R15, 0x2, RZ, 0xc0, !PT ;  /* 0x000000020fff7812 */ /* 0x000fe4000784c0ff */
[----:B------:R-:W-:Y:S02]  /*10aa0*/  IADD3 R7, R20, -0xfc, RZ ;  /* 0xffffff0414077810 */ /* 0x000fe40007ffe0ff */
[----:B------:R-:W-:-:S02]  /*10ab0*/  PLOP3.LUT P0, PT, P0, P1, P2, 0xe0, 0x0 ;  /* 0x000000000000781c */ /* 0x000fc40000703c20 */
[----:B------:R-:W-:Y:S02]  /*10ac0*/  LOP3.LUT P1, RZ, R5, 0x7fffff, RZ, 0xc0, !PT ;  /* 0x007fffff05ff7812 */ /* 0x000fe4000782c0ff */
[----:B------:R-:W-:Y:S02]  /*10ad0*/  SEL R0, RZ, 0x1, !P0 ;  /* 0x00000001ff007807 */ /* 0x000fe40004000000 */
[----:B------:R-:W-:Y:S02]  /*10ae0*/  SHF.R.U32.HI R6, RZ, R7, R6 ;  /* 0x00000007ff067219 */ /* 0x000fe40000011606 */
[----:B------:R-:W-:-:S04]  /*10af0*/  IADD3 R0, -R0, RZ, RZ ;  /* 0x000000ff00007210 */ /* 0x000fc80007ffe1ff */
[----:B------:R-:W-:-:S13]  /*10b00*/  ISETP.GE.AND P0, PT, R0, RZ, PT ;  /* 0x000000ff0000720c */ /* 0x000fda0003f06270 */
[----:B------:R-:W-:-:S04]  /*10b10*/  @!P0 IADD3 R6, R6, 0x1, RZ ;  /* 0x0000000106068810 */ /* 0x000fc80007ffe0ff */
[----:B------:R-:W-:-:S04]  /*10b20*/  @!P1 SHF.L.U32 R6, R6, 0x1, RZ ;  /* 0x0000000106069819 */ /* 0x000fc800000006ff */
[----:B------:R-:W-:Y:S01]  /*10b30*/  LOP3.LUT R6, R6, 0x80000000, R5, 0xf8, !PT ;  /* 0x8000000006067812 */ /* 0x000fe200078ef805 */
[----:B------:R-:W-:Y:S06]  /*10b40*/  BRA `(.L_x_128) ;  /* 0x0000000000047947 */ /* 0x000fec0003800000 */
.L_x_129:
[----:B------:R1:W2:Y:S02]  /*10b50*/  MUFU.RCP R6, R5 ;  /* 0x0000000500067308 */ /* 0x0002a40000001000 */
.L_x_128:
[----:B------:R-:W-:Y:S05]  /*10b60*/  BSYNC B2 ;  /* 0x0000000000027941 */ /* 0x000fea0003800000 */
.L_x_126:
[----:B--2---:R-:W-:Y:S02]  /*10b70*/  MOV R0, R6 ;  /* 0x0000000600007202 */ /* 0x004fe40000000f00 */
[----:B------:R-:W-:Y:S02]  /*10b80*/  MOV R6, R17 ;  /* 0x0000001100067202 */ /* 0x000fe40000000f00 */
[----:B------:R-:W-:-:S04]  /*10b90*/  MOV R7, 0x0 ;  /* 0x0000000000077802 */ /* 0x000fc80000000f00 */
[----:B-1----:R-:W-:Y:S05]  /*10ba0*/  RET.REL.NODEC R6 `(_ZN7cutlass13device_kernelINS_4fmha6kernel28FmhaKernelTmaWarpSpecializedINS1_10collective30FmhaMainloopTmaWarpSpecializedINS_10bfloat16_tEffN4cute5tupleIJNS7_1CILi128EEESA_NS9_ILi256EEEEEENS8_IJiNS9_ILi1EEENS8_IJiiEEEEEESF_SF_NS4_14ResidualFusionEJEEENS4_15FmhaFwdEpilogueIS6_fNS8_IJNS9_ILi64EEESB_SA_EEEEENS2_23IndividualTileSchedulerEJEEEEEvNT_6ParamsE) ;  /* 0xfffffef406147950 */ /* 0x002fea0003c3ffff */
.L_x_130:
[----:B------:R-:W-:-:S00]  /*10bb0*/  BRA `(.L_x_130) ;  /* 0xfffffffc00fc7947 */ /* 0x000fc0000383ffff */
[----:B------:R-:W-:-:S00]  /*10bc0*/  NOP ;  /* 0x0000000000007918 */ /* 0x000fc00000000000 */
        /* <DEDUP_REMOVED lines=11> */
.L_x_131:


//--------------------- .nv.global.init           --------------------------
	.section	.nv.global.init,"aw",@progbits
.nv.global.init:
	.type		$str$24,@object
	.size		$str$24,($str$25 - $str$24)
$str$24:
        /*0000*/ 	.byte	0x28, 0x61, 0x64, 0x64, 0x72, 0x65, 0x73, 0x73, 0x20, 0x26, 0x20, 0x6d, 0x61, 0x73, 0x6b, 0x29
        /*0010*/ 	.byte	0x20, 0x3d, 0x3d, 0x20, 0x30, 0x00
	.type		$str$25,@object
	.size		$str$25,(__unnamed_1 - $str$25)
$str$25:
        /*0016*/ 	.byte	0x2f, 0x74, 0x6d, 0x70, 0x2f, 0x63, 0x75, 0x74, 0x6c, 0x61, 0x73, 0x73, 0x5f, 0x73, 0x77, 0x65
        /*0026*/ 	.byte	0x65, 0x70, 0x5f, 0x73, 0x72, 0x63, 0x2f, 0x69, 0x6e, 0x63, 0x6c, 0x75, 0x64, 0x65, 0x2f, 0x63
        /*0036*/ 	.byte	0x75, 0x74, 0x65, 0x2f, 0x70, 0x6f, 0x69, 0x6e, 0x74, 0x65, 0x72, 0x5f, 0x66, 0x6c, 0x61, 0x67
        /*0046*/ 	.byte	0x67, 0x65, 0x64, 0x2e, 0x68, 0x70, 0x70, 0x00
	.type		__unnamed_1,@object
	.size		__unnamed_1,(__unnamed_2 - __unnamed_1)
__unnamed_1:
        /*004e*/ 	.byte	0x61, 0x75, 0x74, 0x6f, 0x20, 0x63, 0x75, 0x74, 0x65, 0x3a, 0x3a, 0x61, 0x73, 0x5f, 0x70, 0x6f
        /* <DEDUP_REMOVED lines=27> */
        /*020e*/ 	.byte	0x32, 0x30, 0x34, 0x38, 0x3e, 0x3e, 0x3e, 0x3e, 0x3e, 0x5d, 0x00
	.type		__unnamed_2,@object
	.size		__unnamed_2,(.L_1 - __unnamed_2)
__unnamed_2:
        /* <DEDUP_REMOVED lines=29> */
.L_1:


//--------------------- .nv.shared._ZN7cutlass13device_kernelINS_4fmha6kernel28FmhaKernelTmaWarpSpecializedINS1_10collective30FmhaMainloopTmaWarpSpecializedINS_10bfloat16_tEffN4cute5tupleIJNS7_1CILi128EEESA_NS9_ILi256EEEEEENS8_IJiNS9_ILi1EEENS8_IJiiEEEEEESF_SF_NS4_14ResidualFusionEJEEENS4_15FmhaFwdEpilogueIS6_fNS8_IJNS9_ILi64EEESB_SA_EEEEENS2_23IndividualTileSchedulerEJEEEEEvNT_6ParamsE --------------------------
	.section	.nv.shared._ZN7cutlass13device_kernelINS_4fmha6kernel28FmhaKernelTmaWarpSpecializedINS1_10collective30FmhaMainloopTmaWarpSpecializedINS_10bfloat16_tEffN4cute5tupleIJNS7_1CILi128EEESA_NS9_ILi256EEEEEENS8_IJiNS9_ILi1EEENS8_IJiiEEEEEESF_SF_NS4_14ResidualFusionEJEEENS4_15FmhaFwdEpilogueIS6_fNS8_IJNS9_ILi64EEESB_SA_EEEEENS2_23IndividualTileSchedulerEJEEEEEvNT_6ParamsE,"aw",@nobits
	.sectionflags	@""
	.align	16
	.zero		1024


//--------------------- .nv.shared.reserved.0     --------------------------
	.section	.nv.shared.reserved.0,"aw",@nobits
	.weak		__nv_reservedSMEM_offset_0_alias
	.size		__nv_reservedSMEM_offset_0_alias, 0, 0
	.other		__nv_reservedSMEM_offset_0_alias,@"STO_CUDA_RESERVED_SHARED STV_DEFAULT"
__nv_reservedSMEM_offset_0_alias:
	.zero		0


//--------------------- .nv.global                --------------------------
	.section	.nv.global,"aw",@nobits
.nv.global:
	.type		_ZN39_INTERNAL_962dde56_4_k_cu_c552bedb_34734cute1_E,@object
	.size		_ZN39_INTERNAL_962dde56_4_k_cu_c552bedb_34734cute1_E,(_ZN39_INTERNAL_962dde56_4_k_cu_c552bedb_34734cuda3std3__45__cpo6cbeginE - _ZN39_INTERNAL_962dde56_4_k_cu_c552bedb_34734cute1_E)
_ZN39_INTERNAL_962dde56_4_k_cu_c552bedb_34734cute1_E:
	.zero		1
	.type		_ZN39_INTERNAL_962dde56_4_k_cu_c552bedb_34734cuda3std3__45__cpo6cbeginE,@object
	.size		_ZN39_INTERNAL_962dde56_4_k_cu_c552bedb_34734cuda3std3__45__cpo6cbeginE,(_ZN39_INTERNAL_962dde56_4_k_cu_c552bedb_34734cuda3std3__48in_placeE - _ZN39_INTERNAL_962dde56_4_k_cu_c552bedb_34734cuda3std3__45__cpo6cbeginE)
_ZN39_INTERNAL_962dde56_4_k_cu_c552bedb_34734cuda3std3__45__cpo6cbeginE:
	.zero		1
	.type		_ZN39_INTERNAL_962dde56_4_k_cu_c552bedb_34734cuda3std3__48in_placeE,@object
	.size		_ZN39_INTERNAL_962dde56_4_k_cu_c552bedb_34734cuda3std3__48in_placeE,(_ZN39_INTERNAL_962dde56_4_k_cu_c552bedb_34734cuda3std6ranges3__45__cpo9iter_moveE - _ZN39_INTERNAL_962dde56_4_k_cu_c552bedb_34734cuda3std3__48in_placeE)
_ZN39_INTERNAL_962dde56_4_k_cu_c552bedb_34734cuda3std3__48in_placeE:
	.zero		1
	.type		_ZN39_INTERNAL_962dde56_4_k_cu_c552bedb_34734cuda3std6ranges3__45__cpo9iter_moveE,@object
	.size		_ZN39_INTERNAL_962dde56_4_k_cu_c552bedb_34734cuda3std6ranges3__45__cpo9iter_moveE,(_ZN39_INTERNAL_962dde56_4_k_cu_c552bedb_34734cuda3std3__45__cpo5beginE - _ZN39_INTERNAL_962dde56_4_k_cu_c552bedb_34734cuda3std6ranges3__45__cpo9iter_moveE)
_ZN39_INTERNAL_962dde56_4_k_cu_c552bedb_34734cuda3std6ranges3__45__cpo9iter_moveE:
	.zero		1
	.type		_ZN39_INTERNAL_962dde56_4_k_cu_c552bedb_34734cuda3std3__45__cpo5beginE,@object
	.size		_ZN39_INTERNAL_962dde56_4_k_cu_c552bedb_34734cuda3std3__45__cpo5beginE,(_ZN39_INTERNAL_962dde56_4_k_cu_c552bedb_34734cuda3std3__441_GLOBAL__N__962dde56_4_k_cu_c552bedb_34736ignoreE - _ZN39_INTERNAL_962dde56_4_k_cu_c552bedb_34734cuda3std3__45__cpo5beginE)
_ZN39_INTERNAL_962dde56_4_k_cu_c552bedb_34734cuda3std3__45__cpo5beginE:
	.zero		1
	.type		_ZN39_INTERNAL_962dde56_4_k_cu_c552bedb_34734cuda3std3__441_GLOBAL__N__962dde56_4_k_cu_c552bedb_34736ignoreE,@object
	.size		_ZN39_INTERNAL_962dde56_4_k_cu_c552bedb_34734cuda3std3__441_GLOBAL__N__962dde56_4_k_cu_c552bedb_34736ignoreE,(_ZN39_INTERNAL_962dde56_4_k_cu_c552bedb_34734cute7productE - _ZN39_INTERNAL_962dde56_4_k_cu_c552bedb_34734cuda3std3__441_GLOBAL__N__962dde56_4_k_cu_c552bedb_34736ignoreE)
_ZN39_INTERNAL_962dde56_4_k_cu_c552bedb_34734cuda3std3__441_GLOBAL__N__962dde56_4_k_cu_c552bedb_34736ignoreE:
	.zero		1
	.type		_ZN39_INTERNAL_962dde56_4_k_cu_c552bedb_34734cute7productE,@object
	.size		_ZN39_INTERNAL_962dde56_4_k_cu_c552bedb_34734cute7productE,(_ZN39_INTERNAL_962dde56_4_k_cu_c552bedb_34734cuda3std3__45__cpo3endE - _ZN39_INTERNAL_962dde56_4_k_cu_c552bedb_34734cute7productE)
_ZN39_INTERNAL_962dde56_4_k_cu_c552bedb_34734cute7productE:
	.zero		1
	.type		_ZN39_INTERNAL_962dde56_4_k_cu_c552bedb_34734cuda3std3__45__cpo3endE,@object
	.size		_ZN39_INTERNAL_962dde56_4_k_cu_c552bedb_34734cuda3std3__45__cpo3endE,(_ZN39_INTERNAL_962dde56_4_k_cu_c552bedb_34734cuda3std3__419piecewise_constructE - _ZN39_INTERNAL_962dde56_4_k_cu_c552bedb_34734cuda3std3__45__cpo3endE)
_ZN39_INTERNAL_962dde56_4_k_cu_c552bedb_34734cuda3std3__45__cpo3endE:
	.zero		1
	.type		_ZN39_INTERNAL_962dde56_4_k_cu_c552bedb_34734cuda3std3__419piecewise_constructE,@object
	.size		_ZN39_INTERNAL_962dde56_4_k_cu_c552bedb_34734cuda3std3__419piecewise_constructE,(_ZN39_INTERNAL_962dde56_4_k_cu_c552bedb_34734cuda3std3__45__cpo4cendE - _ZN39_INTERNAL_962dde56_4_k_cu_c552bedb_34734cuda3std3__419piecewise_constructE)
_ZN39_INTERNAL_962dde56_4_k_cu_c552bedb_34734cuda3std3__419piecewise_constructE:
	.zero		1
	.type		_ZN39_INTERNAL_962dde56_4_k_cu_c552bedb_34734cuda3std3__45__cpo4cendE,@object
	.size		_ZN39_INTERNAL_962dde56_4_k_cu_c552bedb_34734cuda3std3__45__cpo4cendE,(_ZN39_INTERNAL_962dde56_4_k_cu_c552bedb_34734cuda3std6ranges3__45__cpo4swapE - _ZN39_INTERNAL_962dde56_4_k_cu_c552bedb_34734cuda3std3__45__cpo4cendE)
_ZN39_INTERNAL_962dde56_4_k_cu_c552bedb_34734cuda3std3__45__cpo4cendE:
	.zero		1
	.type		_ZN39_INTERNAL_962dde56_4_k_cu_c552bedb_34734cuda3std6ranges3__45__cpo4swapE,@object
	.size		_ZN39_INTERNAL_962dde56_4_k_cu_c552bedb_34734cuda3std6ranges3__45__cpo4swapE,(.L_9 - _ZN39_INTERNAL_962dde56_4_k_cu_c552bedb_34734cuda3std6ranges3__45__cpo4swapE)
_ZN39_INTERNAL_962dde56_4_k_cu_c552bedb_34734cuda3std6ranges3__45__cpo4swapE:
	.zero		1
.L_9:


//--------------------- .nv.constant0._ZN7cutlass13device_kernelINS_4fmha6kernel28FmhaKernelTmaWarpSpecializedINS1_10collective30FmhaMainloopTmaWarpSpecializedINS_10bfloat16_tEffN4cute5tupleIJNS7_1CILi128EEESA_NS9_ILi256EEEEEENS8_IJiNS9_ILi1EEENS8_IJiiEEEEEESF_SF_NS4_14ResidualFusionEJEEENS4_15FmhaFwdEpilogueIS6_fNS8_IJNS9_ILi64EEESB_SA_EEEEENS2_23IndividualTileSchedulerEJEEEEEvNT_6ParamsE --------------------------
	.section	.nv.constant0._ZN7cutlass13device_kernelINS_4fmha6kernel28FmhaKernelTmaWarpSpecializedINS1_10collective30FmhaMainloopTmaWarpSpecializedINS_10bfloat16_tEffN4cute5tupleIJNS7_1CILi128EEESA_NS9_ILi256EEEEEENS8_IJiNS9_ILi1EEENS8_IJiiEEEEEESF_SF_NS4_14ResidualFusionEJEEENS4_15FmhaFwdEpilogueIS6_fNS8_IJNS9_ILi64EEESB_SA_EEEEENS2_23IndividualTileSchedulerEJEEEEEvNT_6ParamsE,"a",@progbits
	.sectionflags	@""
	.align	4
.nv.constant0._ZN7cutlass13device_kernelINS_4fmha6kernel28FmhaKernelTmaWarpSpecializedINS1_10collective30FmhaMainloopTmaWarpSpecializedINS_10bfloat16_tEffN4cute5tupleIJNS7_1CILi128EEESA_NS9_ILi256EEEEEENS8_IJiNS9_ILi1EEENS8_IJiiEEEEEESF_SF_NS4_14ResidualFusionEJEEENS4_15FmhaFwdEpilogueIS6_fNS8_IJNS9_ILi64EEESB_SA_EEEEENS2_23IndividualTileSchedulerEJEEEEEvNT_6ParamsE:
	.zero		2688


//--------------------- SYMBOLS --------------------------

	.type		.nv.reservedSmem.offset0,@object
	.size		.nv.reservedSmem.offset0,0x4
	.type		__assertfail,@function
